	.target	sm_100a

	.elftype	@"ET_EXEC"


//--------------------- .note.nv.tkinfo           --------------------------
	.section	.note.nv.tkinfo,"",@"SHT_NOTE"
	.sectionflags	@"SHF_NOTE_NV_TKINFO"
	.tkinfo
        /*0018*/ 	.word	0x00000081
        /*0030*/ 	.string	""
        /*0030*/ 	.string	"ptxas-blackwell"
        /*0030*/ 	.string	"Cuda compilation tools, release 12.9, V12.9.86"
        /*0030*/ 	.string	"Build cuda_12.9.r12.9/compiler.36037853_0"
        /*0030*/ 	.string	"-v  -suppress-debug-info  -lineinfo  -arch sm_100a "



//--------------------- .note.nv.cuver            --------------------------
	.section	.note.nv.cuver,"",@"SHT_NOTE"
	.sectionflags	@"SHF_NOTE_NV_CUVER"
        /*0018*/ 	.short	0x0001
        /*001a*/ 	.short	0x0064
        /*001c*/ 	.short	0x0001
        /*001e*/ 	.short	0x0000
        /*0020*/ 	.short	0x0001
        /*0022*/ 	.short	0x0000


//--------------------- .nv.info                  --------------------------
	.section	.nv.info,"",@"SHT_CUDA_INFO"
	.align	4


	//----- nvinfo : EIATTR_REGCOUNT
	.align		4
        /*0000*/ 	.byte	0x04, 0x2f
        /*0002*/ 	.short	(.L_4 - .L_3)
	.align		4
.L_3:
        /*0004*/ 	.word	index@(gluon_mma)
        /*0008*/ 	.word	0x00000080


	//----- nvinfo : EIATTR_FRAME_SIZE
	.align		4
.L_4:
        /*000c*/ 	.byte	0x04, 0x11
        /*000e*/ 	.short	(.L_6 - .L_5)
	.align		4
.L_5:
        /*0010*/ 	.word	index@($__internal_2_$__cuda_sm10x_tcgen05_guardrail_trap_unallocated_columns_being_dealloced)
        /*0014*/ 	.word	0x00000580


	//----- nvinfo : EIATTR_FRAME_SIZE
	.align		4
.L_6:
        /*0018*/ 	.byte	0x04, 0x11
        /*001a*/ 	.short	(.L_8 - .L_7)
	.align		4
.L_7:
        /*001c*/ 	.word	index@($__internal_1_$__cuda_sm10x_tcgen05_guardrail_trap_phase_invalid_during_alloc)
        /*0020*/ 	.word	0x00000580


	//----- nvinfo : EIATTR_FRAME_SIZE
	.align		4
.L_8:
        /*0024*/ 	.byte	0x04, 0x11
        /*0026*/ 	.short	(.L_10 - .L_9)
	.align		4
.L_9:
        /*0028*/ 	.word	index@($__internal_0_$__cuda_sm10x_tcgen05_guardrail_trap_col_being_dealloced_not_returned_by_alloc)
        /*002c*/ 	.word	0x00000580


	//----- nvinfo : EIATTR_FRAME_SIZE
	.align		4
.L_10:
        /*0030*/ 	.byte	0x04, 0x11
        /*0032*/ 	.short	(.L_12 - .L_11)
	.align		4
.L_11:
        /*0034*/ 	.word	index@(gluon_mma)
        /*0038*/ 	.word	0x00000580


	//----- nvinfo : EIATTR_MIN_STACK_SIZE
	.align		4
.L_12:
        /*003c*/ 	.byte	0x04, 0x12
        /*003e*/ 	.short	(.L_14 - .L_13)
	.align		4
.L_13:
        /*0040*/ 	.word	index@(gluon_mma)
        /*0044*/ 	.word	0x00000580
.L_14:


//--------------------- .nv.info.gluon_mma        --------------------------
	.section	.nv.info.gluon_mma,"",@"SHT_CUDA_INFO"
	.sectionflags	@""
	.align	4


	//----- nvinfo : EIATTR_CUDA_API_VERSION
	.align		4
        /*0000*/ 	.byte	0x04, 0x37
        /*0002*/ 	.short	(.L_16 - .L_15)
.L_15:
        /*0004*/ 	.word	0x00000081


	//----- nvinfo : EIATTR_KPARAM_INFO
	.align		4
.L_16:
        /*0008*/ 	.byte	0x04, 0x17
        /*000a*/ 	.short	(.L_18 - .L_17)
.L_17:
        /*000c*/ 	.word	0x00000000
        /*0010*/ 	.short	0x0004
        /*0012*/ 	.short	0x0020
        /*0014*/ 	.byte	0x00, 0xf4, 0x21, 0x00


	//----- nvinfo : EIATTR_KPARAM_INFO
	.align		4
.L_18:
        /*0018*/ 	.byte	0x04, 0x17
        /*001a*/ 	.short	(.L_20 - .L_19)
.L_19:
        /*001c*/ 	.word	0x00000000
        /*0020*/ 	.short	0x0003
        /*0022*/ 	.short	0x0018
        /*0024*/ 	.byte	0x00, 0xf4, 0x21, 0x00


	//----- nvinfo : EIATTR_KPARAM_INFO
	.align		4
.L_20:
        /*0028*/ 	.byte	0x04, 0x17
        /*002a*/ 	.short	(.L_22 - .L_21)
.L_21:
        /*002c*/ 	.word	0x00000000
        /*0030*/ 	.short	0x0002
        /*0032*/ 	.short	0x0010
        /*0034*/ 	.byte	0x00, 0xf4, 0x21, 0x00


	//----- nvinfo : EIATTR_KPARAM_INFO
	.align		4
.L_22:
        /*0038*/ 	.byte	0x04, 0x17
        /*003a*/ 	.short	(.L_24 - .L_23)
.L_23:
        /*003c*/ 	.word	0x00000000
        /*0040*/ 	.short	0x0001
        /*0042*/ 	.short	0x0008
        /*0044*/ 	.byte	0x00, 0xf4, 0x21, 0x00


	//----- nvinfo : EIATTR_KPARAM_INFO
	.align		4
.L_24:
        /*0048*/ 	.byte	0x04, 0x17
        /*004a*/ 	.short	(.L_26 - .L_25)
.L_25:
        /*004c*/ 	.word	0x00000000
        /*0050*/ 	.short	0x0000
        /*0052*/ 	.short	0x0000
        /*0054*/ 	.byte	0x00, 0xf4, 0x21, 0x00


	//----- nvinfo : EIATTR_AT_ENTRY_FRAGMENTS
	.align		4
.L_26:
        /*0058*/ 	.byte	0x04, 0x4f
        /*005a*/ 	.short	(.L_28 - .L_27)


	//   ....[0]....
.L_27:
        /*005c*/ 	.word	0x00000004


	//----- nvinfo : EIATTR_RESERVED_SMEM_USED
	.align		4
.L_28:
        /*0060*/ 	.byte	0x01, 0x41
	.zero		2


	//----- nvinfo : EIATTR_SPARSE_MMA_MASK
	.align		4
        /*0064*/ 	.byte	0x03, 0x50
        /*0066*/ 	.short	0x0000


	//----- nvinfo : EIATTR_TCGEN05_1CTA_USED
	.align		4
        /*0068*/ 	.byte	0x01, 0x51
	.zero		2


	//----- nvinfo : EIATTR_MAXREG_COUNT
	.align		4
        /*006c*/ 	.byte	0x03, 0x1b
        /*006e*/ 	.short	0x00ff


	//----- nvinfo : EIATTR_NUM_BARRIERS
	.align		4
        /*0070*/ 	.byte	0x02, 0x4c
        /*0072*/ 	.byte	0x01
	.zero		1


	//----- nvinfo : EIATTR_ANNOTATIONS
	.align		4
        /*0074*/ 	.byte	0x04, 0x55
        /*0076*/ 	.short	(.L_30 - .L_29)


	//   ....[0]....
.L_29:
        /*0078*/ 	.word	0x00000001
        /*007c*/ 	.byte	0x30, 0x1b, 0x00, 0x00, 0x01, 0x00, 0x00, 0x00, 0x50, 0x1b, 0x00, 0x00, 0x01, 0x00, 0x00, 0x00
        /* <DEDUP_REMOVED lines=305> */
        /*139c*/ 	.byte	0xb0, 0x6f, 0x00, 0x00, 0x01, 0x00, 0x00, 0x00, 0xc0, 0x6f, 0x00, 0x00


	//----- nvinfo : EIATTR_INT_WARP_WIDE_INSTR_OFFSETS
	.align		4
.L_30:
        /*13a8*/ 	.byte	0x04, 0x31
        /*13aa*/ 	.short	(.L_32 - .L_31)


	//   ....[0]....
.L_31:
        /*13ac*/ 	.word	0x000013e0


	//   ....[1]....
        /*13b0*/ 	.word	0x00001410


	//   ....[2]....
        /*13b4*/ 	.word	0x00001a40


	//   ....[3]....
        /*13b8*/ 	.word	0x00001a50


	//   ....[4]....
        /*13bc*/ 	.word	0x00007410


	//   ....[5]....
        /*13c0*/ 	.word	0x00007460


	//----- nvinfo : EIATTR_COOP_GROUP_MASK_REGIDS
	.align		4
.L_32:
        /*13c4*/ 	.byte	0x04, 0x29
        /*13c6*/ 	.short	(.L_34 - .L_33)


	//   ....[0]....
.L_33:
        /*13c8*/ 	.word	0xffffffff


	//   ....[1]....
        /*13cc*/ 	.word	0xffffffff


	//   ....[2]....
        /*13d0*/ 	.word	0xffffffff


	//   ....[3]....
        /*13d4*/ 	.word	0xffffffff


	//----- nvinfo : EIATTR_COOP_GROUP_INSTR_OFFSETS
	.align		4
.L_34:
        /*13d8*/ 	.byte	0x04, 0x28
        /*13da*/ 	.short	(.L_36 - .L_35)


	//   ....[0]....
.L_35:
        /*13dc*/ 	.word	0x00000060


	//   ....[1]....
        /*13e0*/ 	.word	0x00000320


	//   ....[2]....
        /*13e4*/ 	.word	0x000072a0


	//   ....[3]....
        /*13e8*/ 	.word	0x00007510


	//----- nvinfo : EIATTR_VRC_CTA_INIT_COUNT
	.align		4
.L_36:
        /*13ec*/ 	.byte	0x02, 0x4a
        /*13ee*/ 	.byte	0x80
	.zero		1


	//----- nvinfo : EIATTR_MBARRIER_INSTR_OFFSETS
	.align		4
        /*13f0*/ 	.byte	0x04, 0x39
        /*13f2*/ 	.short	(.L_38 - .L_37)


	//   ....[0]....
.L_37:
        /*13f4*/ 	.word	0x00001890
        /*13f8*/ 	.word	0x000000ff
        /*13fc*/ 	.word	0x00004000
        /*1400*/ 	.short	0x0100
        /*1402*/ 	.byte	0x07
	.zero		1


	//   ....[1]....
        /*1404*/ 	.word	0x00001ae0
        /*1408*/ 	.word	0x000000ff
        /*140c*/ 	.word	0x00004000
        /*1410*/ 	.short	0x010a
        /*1412*/ 	.byte	0x07
	.zero		1


	//   ....[2]....
        /*1414*/ 	.word	0x00001bb0
        /*1418*/ 	.word	0x000000ff
        /*141c*/ 	.word	0x00004000
        /*1420*/ 	.short	0x0108
        /*1422*/ 	.byte	0x07
	.zero		1


	//   ....[3]....
        /*1424*/ 	.word	0x00007530
        /*1428*/ 	.word	0x000000ff
        /*142c*/ 	.word	0x00004000
        /*1430*/ 	.short	0x010a
        /*1432*/ 	.byte	0x07
	.zero		1


	//----- nvinfo : EIATTR_NUM_MBARRIERS
	.align		4
.L_38:
        /*1434*/ 	.byte	0x03, 0x38
        /*1436*/ 	.short	0x0001


	//----- nvinfo : EIATTR_EXIT_INSTR_OFFSETS
	.align		4
        /*1438*/ 	.byte	0x04, 0x1c
        /*143a*/ 	.short	(.L_40 - .L_39)


	//   ....[0]....
.L_39:
        /*143c*/ 	.word	0x00007520


	//----- nvinfo : EIATTR_REQNTID
	.align		4
.L_40:
        /*1440*/ 	.byte	0x04, 0x10
        /*1442*/ 	.short	(.L_42 - .L_41)
.L_41:
        /*1444*/ 	.word	0x00000100
        /*1448*/ 	.word	0x00000001
        /*144c*/ 	.word	0x00000001


	//----- nvinfo : EIATTR_CRS_STACK_SIZE
	.align		4
.L_42:
        /*1450*/ 	.byte	0x04, 0x1e
        /*1452*/ 	.short	(.L_44 - .L_43)
.L_43:
        /*1454*/ 	.word	0x00000000


	//----- nvinfo : EIATTR_CBANK_PARAM_SIZE
	.align		4
.L_44:
        /*1458*/ 	.byte	0x03, 0x19
        /*145a*/ 	.short	0x0028


	//----- nvinfo : EIATTR_PARAM_CBANK
	.align		4
        /*145c*/ 	.byte	0x04, 0x0a
        /*145e*/ 	.short	(.L_46 - .L_45)
	.align		4
.L_45:
        /*1460*/ 	.word	index@(.nv.constant0.gluon_mma)
        /*1464*/ 	.short	0x0380
        /*1466*/ 	.short	0x0028


	//----- nvinfo : EIATTR_SW_WAR
	.align		4
.L_46:
        /*1468*/ 	.byte	0x04, 0x36
        /*146a*/ 	.short	(.L_48 - .L_47)
.L_47:
        /*146c*/ 	.word	0x00000008
.L_48:


//--------------------- .nv.compat                --------------------------
	.section	.nv.compat,"",@"SHT_CUDA_COMPAT_INFO"
	.align	4
        /*0000*/ 	.byte	0x02, 0x02, 0x02, 0x00, 0x02, 0x05, 0x05, 0x00, 0x02, 0x03, 0x00, 0x00, 0x02, 0x06, 0x01, 0x00


//--------------------- .nv.callgraph             --------------------------
	.section	.nv.callgraph,"",@"SHT_CUDA_CALLGRAPH"
	.align	4
	.sectionentsize	8
	.align		4
        /*0000*/ 	.word	0x00000000
	.align		4
        /*0004*/ 	.word	0xffffffff
	.align		4
        /*0008*/ 	.word	0x00000000
	.align		4
        /*000c*/ 	.word	0xfffffffe
	.align		4
        /*0010*/ 	.word	0x00000000
	.align		4
        /*0014*/ 	.word	0xfffffffd
	.align		4
        /*0018*/ 	.word	0x00000000
	.align		4
        /*001c*/ 	.word	0xfffffffc


//--------------------- .text.gluon_mma           --------------------------
	.section	.text.gluon_mma,"ax",@progbits
	.align	128
        .global         gluon_mma
        .type           gluon_mma,@function
        .size           gluon_mma,(.L_x_15 - gluon_mma)
        .other          gluon_mma,@"STO_CUDA_ENTRY STV_DEFAULT"
gluon_mma:
.text.gluon_mma:
[----:B------:R-:W0:Y:S01]  /*0000*/  LDC R1, c[0x0][0x37c] ;  /* 0x0000df00ff017b82 */ /* 0x000e220000000800 */
[----:B------:R-:W1:Y:S01]  /*0010*/  S2R R2, SR_TID.X ;  /* 0x0000000000027919 */ /* 0x000e620000002100 */
[----:B0-----:R-:W-:Y:S01]  /*0020*/  VIADD R1, R1, 0xfffffa80 ;  /* 0xfffffa8001017836 */ /* 0x001fe20000000000 */
[----:B-1----:R-:W-:-:S13]  /*0030*/  ISETP.GE.U32.AND P1, PT, R2, 0x20, PT ;  /* 0x000000200200780c */ /* 0x002fda0003f26070 */
[----:B------:R-:W-:Y:S05]  /*0040*/  @P1 BRA `(.L_x_0) ;  /* 0x0000000000b81947 */ /* 0x000fea0003800000 */
[----:B------:R-:W0:Y:S01]  /*0050*/  S2UR UR6, SR_CgaCtaId ;  /* 0x00000000000679c3 */ /* 0x000e220000008800 */
[----:B------:R-:W-:Y:S01]  /*0060*/  NOP ;  /* 0x0000000000007918 */ /* 0x000fe20000000000 */
[----:B------:R-:W-:Y:S02]  /*0070*/  UMOV UR4, 0x40 ;  /* 0x0000004000047882 */ /* 0x000fe40000000000 */
[----:B0-----:R-:W-:-:S09]  /*0080*/  ULEA UR4, UR6, UR4, 0x18 ;  /* 0x0000000406047291 */ /* 0x001fd2000f8ec0ff */
[----:B------:R-:W0:Y:S01]  /*0090*/  LDS.U8 R0, [UR4] ;  /* 0x00000004ff007984 */ /* 0x000e220008000000 */
[----:B------:R-:W-:Y:S02]  /*00a0*/  UMOV UR4, 0x400 ;  /* 0x0000040000047882 */ /* 0x000fe40000000000 */
[----:B------:R-:W-:Y:S01]  /*00b0*/  ULEA UR4, UR6, UR4, 0x18 ;  /* 0x0000000406047291 */ /* 0x000fe2000f8ec0ff */
[----:B0-----:R-:W-:-:S13]  /*00c0*/  ISETP.NE.AND P0, PT, R0, RZ, PT ;  /* 0x000000ff0000720c */ /* 0x001fda0003f05270 */
[----:B------:R-:W-:Y:S05]  /*00d0*/  @P0 BRA `(.L_x_1) ;  /* 0x00000000007c0947 */ /* 0x000fea0003800000 */
[----:B------:R-:W-:-:S13]  /*00e0*/  ELECT P0, URZ, PT ;  /* 0x0000000000ff782f */ /* 0x000fda0003800000 */
[----:B------:R-:W-:Y:S05]  /*00f0*/  @!P0 BRA `(.L_x_2) ;  /* 0x0000000000848947 */ /* 0x000fea0003800000 */
[----:B------:R-:W-:Y:S01]  /*0100*/  UMOV UR5, 0x10 ;  /* 0x0000001000057882 */ /* 0x000fe20000000000 */
[----:B------:R-:W-:Y:S02]  /*0110*/  IMAD.MOV.U32 R5, RZ, RZ, 0x1 ;  /* 0x00000001ff057424 */ /* 0x000fe400078e00ff */
[----:B------:R-:W-:Y:S02]  /*0120*/  IMAD.MOV.U32 R3, RZ, RZ, 0xffff ;  /* 0x0000ffffff037424 */ /* 0x000fe400078e00ff */
[----:B------:R-:W-:Y:S04]  /*0130*/  DEPBAR.LE SB0, 0x36 ;  /* 0x00008d800000791a */ /* 0x000fe80000000000 */
[----:B------:R-:W0:Y:S02]  /*0140*/  UTCATOMSWS.FIND_AND_SET.ALIGN UP0, UR5, UR5 ;  /* 0x00000005000575e3 */ /* 0x000e240008000800 */
[----:B0-----:R-:W-:-:S04]  /*0150*/  PLOP3.LUT P0, PT, PT, PT, UP0, 0x80, 0x8 ;  /* 0x000000000008781c */ /* 0x001fc80003f0f008 */
[----:B------:R-:W-:-:S04]  /*0160*/  SEL R0, RZ, 0xffffffff, !P0 ;  /* 0xffffffffff007807 */ /* 0x000fc80004000000 */
[----:B------:R-:W-:Y:S01]  /*0170*/  ISETP.NE.AND P0, PT, R0, RZ, PT ;  /* 0x000000ff0000720c */ /* 0x000fe20003f05270 */
[----:B------:R-:W-:-:S12]  /*0180*/  IMAD.U32 R0, RZ, RZ, UR5 ;  /* 0x00000005ff007e24 */ /* 0x000fd8000f8e00ff */
[----:B------:R-:W-:Y:S05]  /*0190*/  @P0 BRA `(.L_x_3) ;  /* 0x0000000000240947 */ /* 0x000fea0003800000 */
.L_x_4:
[----:B------:R-:W-:Y:S05]  /*01a0*/  NANOSLEEP 0x64 ;  /* 0x000000640000795d */ /* 0x000fea0003800000 */
[----:B------:R-:W-:-:S05]  /*01b0*/  UMOV UR5, 0x10 ;  /* 0x0000001000057882 */ /* 0x000fca0000000000 */
[----:B------:R-:W-:Y:S04]  /*01c0*/  DEPBAR.LE SB0, 0x36 ;  /* 0x00008d800000791a */ /* 0x000fe80000000000 */
[----:B------:R-:W0:Y:S02]  /*01d0*/  UTCATOMSWS.FIND_AND_SET.ALIGN UP0, UR5, UR5 ;  /* 0x00000005000575e3 */ /* 0x000e240008000800 */
[----:B0-----:R-:W-:-:S04]  /*01e0*/  PLOP3.LUT P0, PT, PT, PT, UP0, 0x80, 0x8 ;  /* 0x000000000008781c */ /* 0x001fc80003f0f008 */
[----:B------:R-:W-:-:S04]  /*01f0*/  SEL R0, RZ, 0xffffffff, !P0 ;  /* 0xffffffffff007807 */ /* 0x000fc80004000000 */
[----:B------:R-:W-:Y:S01]  /*0200*/  ISETP.NE.AND P0, PT, R0, RZ, PT ;  /* 0x000000ff0000720c */ /* 0x000fe20003f05270 */
[----:B------:R-:W-:-:S12]  /*0210*/  IMAD.U32 R0, RZ, RZ, UR5 ;  /* 0x00000005ff007e24 */ /* 0x000fd8000f8e00ff */
[----:B------:R-:W-:Y:S05]  /*0220*/  @!P0 BRA `(.L_x_4) ;  /* 0xfffffffc00dc8947 */ /* 0x000fea000383ffff */
.L_x_3:
[C---:B------:R-:W-:Y:S01]  /*0230*/  VIADD R4, R0.reuse, 0x10 ;  /* 0x0000001000047836 */ /* 0x040fe20000000000 */
[----:B------:R-:W-:Y:S01]  /*0240*/  UMOV UR5, 0x50 ;  /* 0x0000005000057882 */ /* 0x000fe20000000000 */
[----:B------:R-:W-:Y:S01]  /*0250*/  SHF.L.U32 R3, R3, R0, RZ ;  /* 0x0000000003037219 */ /* 0x000fe200000006ff */
[----:B------:R-:W-:Y:S01]  /*0260*/  ULEA UR5, UR6, UR5, 0x18 ;  /* 0x0000000506057291 */ /* 0x000fe2000f8ec0ff */
[----:B------:R-:W-:Y:S01]  /*0270*/  IMAD.SHL.U32 R0, R0, 0x20, RZ ;  /* 0x0000002000007824 */ /* 0x000fe200078e00ff */
[----:B------:R-:W-:-:S04]  /*0280*/  SHF.L.U32 R4, R5, R4, RZ ;  /* 0x0000000405047219 */ /* 0x000fc800000006ff */
[----:B------:R-:W-:-:S05]  /*0290*/  LOP3.LUT R3, R4, R3, RZ, 0xfc, !PT ;  /* 0x0000000304037212 */ /* 0x000fca00078efcff */
[----:B------:R0:W-:Y:S04]  /*02a0*/  ATOMS.OR RZ, [UR5], R3 ;  /* 0x00000003ffff798c */ /* 0x0001e8000b000005 */
[----:B------:R0:W-:Y:S01]  /*02b0*/  STS [UR4], R0 ;  /* 0x00000000ff007988 */ /* 0x0001e20008000804 */
[----:B------:R-:W-:Y:S05]  /*02c0*/  BRA `(.L_x_2) ;  /* 0x0000000000107947 */ /* 0x000fea0003800000 */
.L_x_1:
[----:B------:R-:W-:Y:S01]  /*02d0*/  IMAD.MOV.U32 R0, RZ, RZ, -0x1 ;  /* 0xffffffffff007424 */ /* 0x000fe200078e00ff */
[----:B------:R-:W-:-:S04]  /*02e0*/  MOV R4, 0x310 ;  /* 0x0000031000047802 */ /* 0x000fc80000000f00 */
[----:B------:R0:W-:Y:S03]  /*02f0*/  STS [UR4], R0 ;  /* 0x00000000ff007988 */ /* 0x0001e60008000804 */
[----:B0-----:R-:W-:Y:S05]  /*0300*/  CALL.REL.NOINC `($__internal_1_$__cuda_sm10x_tcgen05_guardrail_trap_phase_invalid_during_alloc) ;  /* 0x0000007000a07944 */ /* 0x001fea0003c00000 */
.L_x_2:
[----:B------:R-:W-:Y:S05]  /*0310*/  WARPSYNC.ALL ;  /* 0x0000000000007948 */ /* 0x000fea0003800000 */
[----:B------:R-:W-:Y:S01]  /*0320*/  NOP ;  /* 0x0000000000007918 */ /* 0x000fe20000000000 */
.L_x_0:
[----:B------:R-:W1:Y:S08]  /*0330*/  S2UR UR6, SR_CgaCtaId ;  /* 0x00000000000679c3 */ /* 0x000e700000008800 */
[----:B------:R-:W-:Y:S01]  /*0340*/  BAR.SYNC.DEFER_BLOCKING 0x0 ;  /* 0x0000000000007b1d */ /* 0x000fe20000010000 */
[----:B------:R-:W-:Y:S02]  /*0350*/  SHF.R.U32.HI R101, RZ, 0x5, R2 ;  /* 0x00000005ff657819 */ /* 0x000fe40000011602 */
[----:B------:R-:W-:-:S02]  /*0360*/  LOP3.LUT R102, R2, 0x1f, RZ, 0xc0, !PT ;  /* 0x0000001f02667812 */ /* 0x000fc400078ec0ff */
[----:B------:R-:W-:Y:S01]  /*0370*/  LOP3.LUT R92, R2, 0xe0, RZ, 0xc0, !PT ;  /* 0x000000e0025c7812 */ /* 0x000fe200078ec0ff */
[----:B------:R-:W-:Y:S01]  /*0380*/  UMOV UR7, 0x400 ;  /* 0x0000040000077882 */ /* 0x000fe20000000000 */
[----:B------:R-:W2:Y:S01]  /*0390*/  LDCU.64 UR4, c[0x0][0x380] ;  /* 0x00007000ff0477ac */ /* 0x000ea20008000a00 */
[----:B------:R-:W-:Y:S01]  /*03a0*/  SGXT.U32 R101, R101, 0x3 ;  /* 0x000000036565781a */ /* 0x000fe20000000000 */
[----:B------:R-:W3:Y:S03]  /*03b0*/  LDCU.64 UR14, c[0x0][0x358] ;  /* 0x00006b00ff0e77ac */ /* 0x000ee60008000a00 */
[C---:B------:R-:W-:Y:S02]  /*03c0*/  LOP3.LUT R100, R101.reuse, 0x10, RZ, 0xfc, !PT ;  /* 0x0000001065647812 */ /* 0x040fe400078efcff */
[C---:B0-----:R-:W-:Y:S02]  /*03d0*/  LOP3.LUT R3, R101.reuse, 0x8, RZ, 0xfc, !PT ;  /* 0x0000000865037812 */ /* 0x041fe400078efcff */
[----:B------:R-:W-:Y:S01]  /*03e0*/  LOP3.LUT R103, R101, 0x18, RZ, 0xfc, !PT ;  /* 0x0000001865677812 */ /* 0x000fe200078efcff */
[----:B-1----:R-:W-:Y:S01]  /*03f0*/  ULEA UR7, UR6, UR7, 0x18 ;  /* 0x0000000706077291 */ /* 0x002fe2000f8ec0ff */
[----:B--2---:R-:W-:-:S02]  /*0400*/  IADD3 R4, P0, P2, R102, UR4, R92 ;  /* 0x0000000466047c10 */ /* 0x004fc4000fa1e05c */
[----:B------:R-:W-:Y:S02]  /*0410*/  LEA R23, P3, R103, UR4, 0x5 ;  /* 0x0000000467177c11 */ /* 0x000fe4000f8628ff */
[----:B------:R-:W-:Y:S02]  /*0420*/  IADD3.X R5, PT, PT, RZ, UR5, RZ, P0, P2 ;  /* 0x00000005ff057c10 */ /* 0x000fe400087e44ff */
[----:B------:R-:W-:Y:S02]  /*0430*/  LEA R9, P2, R100, UR4, 0x5 ;  /* 0x0000000464097c11 */ /* 0x000fe4000f8428ff */
[----:B------:R-:W0:Y:S01]  /*0440*/  LDS R47, [UR7] ;  /* 0x00000007ff2f7984 */ /* 0x000e220008000800 */
[----:B------:R-:W-:Y:S02]  /*0450*/  LEA R7, P0, R3, UR4, 0x5 ;  /* 0x0000000403077c11 */ /* 0x000fe4000f8028ff */
[----:B------:R-:W-:Y:S01]  /*0460*/  IADD3 R8, P5, PT, R102, R9, RZ ;  /* 0x0000000966087210 */ /* 0x000fe20007fbe0ff */
[----:B------:R-:W-:Y:S01]  /*0470*/  BAR.SYNC.DEFER_BLOCKING 0x0 ;  /* 0x0000000000007b1d */ /* 0x000fe20000010000 */
[----:B------:R-:W-:-:S02]  /*0480*/  LEA.HI.X R9, R100, UR5, RZ, 0x5, P2 ;  /* 0x0000000564097c11 */ /* 0x000fc400090f2cff */
[----:B------:R-:W-:Y:S02]  /*0490*/  LOP3.LUT R112, R101, 0x20, RZ, 0xfc, !PT ;  /* 0x0000002065707812 */ /* 0x000fe400078efcff */
[C---:B------:R-:W-:Y:S01]  /*04a0*/  IADD3 R6, P4, PT, R102.reuse, R7, RZ ;  /* 0x0000000766067210 */ /* 0x040fe20007f9e0ff */
[----:B------:R-:W-:Y:S01]  /*04b0*/  IMAD.X R9, RZ, RZ, R9, P5 ;  /* 0x000000ffff097224 */ /* 0x000fe200028e0609 */
[----:B------:R-:W-:Y:S02]  /*04c0*/  LEA.HI.X R7, R3, UR5, RZ, 0x5, P0 ;  /* 0x0000000503077c11 */ /* 0x000fe400080f2cff */
[----:B------:R-:W-:Y:S02]  /*04d0*/  LOP3.LUT R116, R101, 0x30, RZ, 0xfc, !PT ;  /* 0x0000003065747812 */ /* 0x000fe400078efcff */
[----:B------:R-:W-:Y:S01]  /*04e0*/  IADD3 R22, P0, PT, R102, R23, RZ ;  /* 0x0000001766167210 */ /* 0x000fe20007f1e0ff */
[----:B------:R-:W-:Y:S01]  /*04f0*/  IMAD.X R7, RZ, RZ, R7, P4 ;  /* 0x000000ffff077224 */ /* 0x000fe200020e0607 */
[----:B------:R-:W-:-:S02]  /*0500*/  LEA.HI.X R0, R103, UR5, RZ, 0x5, P3 ;  /* 0x0000000567007c11 */ /* 0x000fc400098f2cff */
[C---:B------:R-:W-:Y:S02]  /*0510*/  LEA R13, P6, R112.reuse, UR4, 0x5 ;  /* 0x00000004700d7c11 */ /* 0x040fe4000f8c28ff */
[C---:B------:R-:W-:Y:S02]  /*0520*/  LOP3.LUT R114, R101.reuse, 0x28, RZ, 0xfc, !PT ;  /* 0x0000002865727812 */ /* 0x040fe400078efcff */
[C---:B------:R-:W-:Y:S01]  /*0530*/  LOP3.LUT R118, R101.reuse, 0x38, RZ, 0xfc, !PT ;  /* 0x0000003865767812 */ /* 0x040fe200078efcff */
[----:B------:R-:W-:Y:S01]  /*0540*/  IMAD.X R23, RZ, RZ, R0, P0 ;  /* 0x000000ffff177224 */ /* 0x000fe200000e0600 */
[----:B------:R-:W-:Y:S01]  /*0550*/  LEA.HI.X R10, R112, UR5, RZ, 0x5, P6 ;  /* 0x00000005700a7c11 */ /* 0x000fe2000b0f2cff */
[----:B---3--:R1:W5:Y:S01]  /*0560*/  LDG.E.U8 R20, desc[UR14][R4.64] ;  /* 0x0000000e04147981 */ /* 0x008362000c1e1100 */
[----:B------:R-:W-:Y:S02]  /*0570*/  LEA R11, P0, R114, UR4, 0x5 ;  /* 0x00000004720b7c11 */ /* 0x000fe4000f8028ff */
[----:B------:R-:W-:Y:S01]  /*0580*/  LEA R27, P3, R118, UR4, 0x5 ;  /* 0x00000004761b7c11 */ /* 0x000fe2000f8628ff */
[----:B------:R2:W5:Y:S01]  /*0590*/  LDG.E.U8 R21, desc[UR14][R8.64] ;  /* 0x0000000e08157981 */ /* 0x000562000c1e1100 */
[----:B------:R-:W-:-:S03]  /*05a0*/  LOP3.LUT R104, R101, 0x40, RZ, 0xfc, !PT ;  /* 0x0000004065687812 */ /* 0x000fc600078efcff */
[----:B------:R3:W5:Y:S01]  /*05b0*/  LDG.E.U8 R0, desc[UR14][R6.64] ;  /* 0x0000000e06007981 */ /* 0x000762000c1e1100 */
[----:B-1----:R-:W-:Y:S02]  /*05c0*/  LEA R5, P2, R116, UR4, 0x5 ;  /* 0x0000000474057c11 */ /* 0x002fe4000f8428ff */
[C---:B------:R-:W-:Y:S01]  /*05d0*/  IADD3 R4, P4, PT, R102.reuse, R13, RZ ;  /* 0x0000000d66047210 */ /* 0x040fe20007f9e0ff */
[----:B------:R-:W5:Y:S01]  /*05e0*/  LDG.E.U8 R22, desc[UR14][R22.64] ;  /* 0x0000000e16167981 */ /* 0x000f62000c1e1100 */
[----:B--2---:R-:W-:Y:S02]  /*05f0*/  IADD3 R8, P6, PT, R102, R5, RZ ;  /* 0x0000000566087210 */ /* 0x004fe40007fde0ff */
[----:B------:R-:W-:Y:S01]  /*0600*/  LEA.HI.X R9, R116, UR5, RZ, 0x5, P2 ;  /* 0x0000000574097c11 */ /* 0x000fe200090f2cff */
[----:B------:R-:W-:Y:S01]  /*0610*/  IMAD.X R5, RZ, RZ, R10, P4 ;  /* 0x000000ffff057224 */ /* 0x000fe200020e060a */
[----:B---3--:R-:W-:Y:S02]  /*0620*/  LEA.HI.X R7, R114, UR5, RZ, 0x5, P0 ;  /* 0x0000000572077c11 */ /* 0x008fe400080f2cff */
[C---:B------:R-:W-:Y:S01]  /*0630*/  IADD3 R6, P5, PT, R102.reuse, R11, RZ ;  /* 0x0000000b66067210 */ /* 0x040fe20007fbe0ff */
[----:B------:R-:W-:Y:S01]  /*0640*/  IMAD.X R9, RZ, RZ, R9, P6 ;  /* 0x000000ffff097224 */ /* 0x000fe200030e0609 */
[----:B------:R-:W-:Y:S01]  /*0650*/  IADD3 R26, P0, PT, R102, R27, RZ ;  /* 0x0000001b661a7210 */ /* 0x000fe20007f1e0ff */
[----:B------:R1:W5:Y:S01]  /*0660*/  LDG.E.U8 R23, desc[UR14][R4.64] ;  /* 0x0000000e04177981 */ /* 0x000362000c1e1100 */
[----:B------:R-:W-:-:S02]  /*0670*/  LEA.HI.X R10, R118, UR5, RZ, 0x5, P3 ;  /* 0x00000005760a7c11 */ /* 0x000fc400098f2cff */
[C---:B------:R-:W-:Y:S02]  /*0680*/  LOP3.LUT R108, R101.reuse, 0x50, RZ, 0xfc, !PT ;  /* 0x00000050656c7812 */ /* 0x040fe400078efcff */
[C---:B------:R-:W-:Y:S02]  /*0690*/  LOP3.LUT R106, R101.reuse, 0x48, RZ, 0xfc, !PT ;  /* 0x00000048656a7812 */ /* 0x040fe400078efcff */
[----:B------:R-:W-:Y:S01]  /*06a0*/  LEA R13, P6, R104, UR4, 0x5 ;  /* 0x00000004680d7c11 */ /* 0x000fe2000f8c28ff */
[----:B------:R-:W-:Y:S01]  /*06b0*/  IMAD.X R7, RZ, RZ, R7, P5 ;  /* 0x000000ffff077224 */ /* 0x000fe200028e0607 */
[----:B------:R-:W-:Y:S01]  /*06c0*/  LOP3.LUT R110, R101, 0x58, RZ, 0xfc, !PT ;  /* 0x00000058656e7812 */ /* 0x000fe200078efcff */
[----:B------:R-:W-:Y:S01]  /*06d0*/  IMAD.X R27, RZ, RZ, R10, P0 ;  /* 0x000000ffff1b7224 */ /* 0x000fe200000e060a */
[----:B-1----:R-:W-:Y:S01]  /*06e0*/  LEA R5, P2, R108, UR4, 0x5 ;  /* 0x000000046c057c11 */ /* 0x002fe2000f8428ff */
[----:B------:R1:W5:Y:S01]  /*06f0*/  LDG.E.U8 R25, desc[UR14][R8.64] ;  /* 0x0000000e08197981 */ /* 0x000362000c1e1100 */
[----:B------:R-:W-:-:S02]  /*0700*/  IADD3 R4, P4, PT, R102, R13, RZ ;  /* 0x0000000d66047210 */ /* 0x000fc40007f9e0ff */
[----:B------:R-:W-:Y:S01]  /*0710*/  LEA.HI.X R10, R104, UR5, RZ, 0x5, P6 ;  /* 0x00000005680a7c11 */ /* 0x000fe2000b0f2cff */
[----:B------:R2:W5:Y:S01]  /*0720*/  LDG.E.U8 R24, desc[UR14][R6.64] ;  /* 0x0000000e06187981 */ /* 0x000562000c1e1100 */
[----:B------:R-:W-:Y:S02]  /*0730*/  LEA R11, P0, R106, UR4, 0x5 ;  /* 0x000000046a0b7c11 */ /* 0x000fe4000f8028ff */
[----:B------:R-:W-:Y:S01]  /*0740*/  LEA R31, P3, R110, UR4, 0x5 ;  /* 0x000000046e1f7c11 */ /* 0x000fe2000f8628ff */
[----:B------:R-:W5:Y:S01]  /*0750*/  LDG.E.U8 R26, desc[UR14][R26.64] ;  /* 0x0000000e1a1a7981 */ /* 0x000f62000c1e1100 */
[----:B-1----:R-:W-:Y:S02]  /*0760*/  IADD3 R8, P6, PT, R102, R5, RZ ;  /* 0x0000000566087210 */ /* 0x002fe40007fde0ff */
[----:B------:R-:W-:Y:S01]  /*0770*/  LEA.HI.X R9, R108, UR5, RZ, 0x5, P2 ;  /* 0x000000056c097c11 */ /* 0x000fe200090f2cff */
[----:B------:R-:W-:Y:S01]  /*0780*/  IMAD.X R5, RZ, RZ, R10, P4 ;  /* 0x000000ffff057224 */ /* 0x000fe200020e060a */
[----:B------:R-:W-:-:S02]  /*0790*/  LOP3.LUT R105, R101, 0x60, RZ, 0xfc, !PT ;  /* 0x0000006065697812 */ /* 0x000fc400078efcff */
[----:B--2---:R-:W-:Y:S01]  /*07a0*/  LEA.HI.X R7, R106, UR5, RZ, 0x5, P0 ;  /* 0x000000056a077c11 */ /* 0x004fe200080f2cff */
[----:B------:R-:W-:Y:S01]  /*07b0*/  IMAD.X R9, RZ, RZ, R9, P6 ;  /* 0x000000ffff097224 */ /* 0x000fe200030e0609 */
[----:B------:R-:W-:Y:S01]  /*07c0*/  IADD3 R30, P0, PT, R102, R31, RZ ;  /* 0x0000001f661e7210 */ /* 0x000fe20007f1e0ff */
[----:B------:R1:W5:Y:S01]  /*07d0*/  LDG.E.U8 R27, desc[UR14][R4.64] ;  /* 0x0000000e041b7981 */ /* 0x000362000c1e1100 */
[----:B------:R-:W-:Y:S02]  /*07e0*/  LEA.HI.X R10, R110, UR5, RZ, 0x5, P3 ;  /* 0x000000056e0a7c11 */ /* 0x000fe400098f2cff */
[----:B------:R-:W-:Y:S01]  /*07f0*/  IADD3 R6, P5, PT, R102, R11, RZ ;  /* 0x0000000b66067210 */ /* 0x000fe20007fbe0ff */
[----:B------:R2:W5:Y:S01]  /*0800*/  LDG.E.U8 R29, desc[UR14][R8.64] ;  /* 0x0000000e081d7981 */ /* 0x000562000c1e1100 */
[----:B------:R-:W-:Y:S02]  /*0810*/  LOP3.LUT R109, R101, 0x70, RZ, 0xfc, !PT ;  /* 0x00000070656d7812 */ /* 0x000fe400078efcff */
[----:B------:R-:W-:Y:S01]  /*0820*/  LEA R13, P6, R105, UR4, 0x5 ;  /* 0x00000004690d7c11 */ /* 0x000fe2000f8c28ff */
[----:B------:R-:W-:Y:S01]  /*0830*/  IMAD.X R31, RZ, RZ, R10, P0 ;  /* 0x000000ffff1f7224 */ /* 0x000fe200000e060a */
[C---:B------:R-:W-:Y:S01]  /*0840*/  LOP3.LUT R107, R101.reuse, 0x68, RZ, 0xfc, !PT ;  /* 0x00000068656b7812 */ /* 0x040fe200078efcff */
[----:B------:R-:W-:Y:S01]  /*0850*/  IMAD.X R7, RZ, RZ, R7, P5 ;  /* 0x000000ffff077224 */ /* 0x000fe200028e0607 */
[----:B------:R-:W-:-:S02]  /*0860*/  LOP3.LUT R111, R101, 0x78, RZ, 0xfc, !PT ;  /* 0x00000078656f7812 */ /* 0x000fc400078efcff */
[----:B-1----:R-:W-:Y:S01]  /*0870*/  LEA R5, P2, R109, UR4, 0x5 ;  /* 0x000000046d057c11 */ /* 0x002fe2000f8428ff */
[----:B------:R-:W5:Y:S01]  /*0880*/  LDG.E.U8 R30, desc[UR14][R30.64] ;  /* 0x0000000e1e1e7981 */ /* 0x000f62000c1e1100 */
[C---:B------:R-:W-:Y:S02]  /*0890*/  IADD3 R4, P4, PT, R102.reuse, R13, RZ ;  /* 0x0000000d66047210 */ /* 0x040fe40007f9e0ff */
[----:B------:R-:W-:Y:S01]  /*08a0*/  LEA.HI.X R10, R105, UR5, RZ, 0x5, P6 ;  /* 0x00000005690a7c11 */ /* 0x000fe2000b0f2cff */
[----:B------:R1:W5:Y:S01]  /*08b0*/  LDG.E.U8 R28, desc[UR14][R6.64] ;  /* 0x0000000e061c7981 */ /* 0x000362000c1e1100 */
[----:B------:R-:W-:Y:S02]  /*08c0*/  LEA R11, P0, R107, UR4, 0x5 ;  /* 0x000000046b0b7c11 */ /* 0x000fe4000f8028ff */
[----:B------:R-:W-:Y:S02]  /*08d0*/  LEA R35, P3, R111, UR4, 0x5 ;  /* 0x000000046f237c11 */ /* 0x000fe4000f8628ff */
[----:B--2---:R-:W-:-:S02]  /*08e0*/  IADD3 R8, P6, PT, R102, R5, RZ ;  /* 0x0000000566087210 */ /* 0x004fc40007fde0ff */
[----:B------:R-:W-:Y:S01]  /*08f0*/  LEA.HI.X R9, R109, UR5, RZ, 0x5, P2 ;  /* 0x000000056d097c11 */ /* 0x000fe200090f2cff */
[----:B------:R-:W-:Y:S01]  /*0900*/  IMAD.X R5, RZ, RZ, R10, P4 ;  /* 0x000000ffff057224 */ /* 0x000fe200020e060a */
[----:B------:R-:W-:Y:S02]  /*0910*/  LOP3.LUT R113, R101, 0x80, RZ, 0xfc, !PT ;  /* 0x0000008065717812 */ /* 0x000fe400078efcff */
[----:B-1----:R-:W-:Y:S01]  /*0920*/  LEA.HI.X R7, R107, UR5, RZ, 0x5, P0 ;  /* 0x000000056b077c11 */ /* 0x002fe200080f2cff */
[----:B------:R-:W-:Y:S01]  /*0930*/  IMAD.X R9, RZ, RZ, R9, P6 ;  /* 0x000000ffff097224 */ /* 0x000fe200030e0609 */
[C---:B------:R-:W-:Y:S01]  /*0940*/  IADD3 R6, P5, PT, R102.reuse, R11, RZ ;  /* 0x0000000b66067210 */ /* 0x040fe20007fbe0ff */
[----:B------:R1:W5:Y:S01]  /*0950*/  LDG.E.U8 R31, desc[UR14][R4.64] ;  /* 0x0000000e041f7981 */ /* 0x000362000c1e1100 */
[----:B------:R-:W-:Y:S02]  /*0960*/  IADD3 R34, P0, PT, R102, R35, RZ ;  /* 0x0000002366227210 */ /* 0x000fe40007f1e0ff */
[----:B------:R-:W-:-:S02]  /*0970*/  LEA.HI.X R10, R111, UR5, RZ, 0x5, P3 ;  /* 0x000000056f0a7c11 */ /* 0x000fc400098f2cff */
[----:B------:R-:W-:Y:S02]  /*0980*/  LOP3.LUT R117, R101, 0x90, RZ, 0xfc, !PT ;  /* 0x0000009065757812 */ /* 0x000fe400078efcff */
[----:B------:R-:W-:Y:S02]  /*0990*/  LEA R13, P6, R113, UR4, 0x5 ;  /* 0x00000004710d7c11 */ /* 0x000fe4000f8c28ff */
[C---:B------:R-:W-:Y:S01]  /*09a0*/  LOP3.LUT R115, R101.reuse, 0x88, RZ, 0xfc, !PT ;  /* 0x0000008865737812 */ /* 0x040fe200078efcff */
        /* <DEDUP_REMOVED lines=17> */
[C---:B------:R-:W-:Y:S01]  /*0ac0*/  IADD3 R6, P5, PT, R102.reuse, R11, RZ ;  /* 0x0000000b66067210 */ /* 0x040fe20007fbe0ff */
[----:B------:R1:W5:Y:S01]  /*0ad0*/  LDG.E.U8 R35, desc[UR14][R4.64] ;  /* 0x0000000e04237981 */ /* 0x000362000c1e1100 */
[----:B------:R-:W-:Y:S02]  /*0ae0*/  IADD3 R38, P0, PT, R102, R39, RZ ;  /* 0x0000002766267210 */ /* 0x000fe40007f1e0ff */
[----:B------:R-:W-:Y:S02]  /*0af0*/  LEA.HI.X R10, R119, UR5, RZ, 0x5, P3 ;  /* 0x00000005770a7c11 */ /* 0x000fe400098f2cff */
[----:B------:R-:W-:Y:S02]  /*0b00*/  LOP3.LUT R14, R101, 0xb0, RZ, 0xfc, !PT ;  /* 0x000000b0650e7812 */ /* 0x000fe400078efcff */
[----:B------:R-:W-:-:S02]  /*0b10*/  LEA R13, P6, R125, UR4, 0x5 ;  /* 0x000000047d0d7c11 */ /* 0x000fc4000f8c28ff */
[C---:B------:R-:W-:Y:S01]  /*0b20*/  LOP3.LUT R15, R101.reuse, 0xa8, RZ, 0xfc, !PT ;  /* 0x000000a8650f7812 */ /* 0x040fe200078efcff */
[----:B------:R-:W-:Y:S01]  /*0b30*/  IMAD.X R7, RZ, RZ, R7, P5 ;  /* 0x000000ffff077224 */ /* 0x000fe200028e0607 */
[----:B------:R-:W-:Y:S01]  /*0b40*/  LOP3.LUT R12, R101, 0xb8, RZ, 0xfc, !PT ;  /* 0x000000b8650c7812 */ /* 0x000fe200078efcff */
[----:B------:R-:W-:Y:S01]  /*0b50*/  IMAD.X R39, RZ, RZ, R10, P0 ;  /* 0x000000ffff277224 */ /* 0x000fe200000e060a */
[----:B-1----:R-:W-:Y:S01]  /*0b60*/  LEA R5, P2, R14, UR4, 0x5 ;  /* 0x000000040e057c11 */ /* 0x002fe2000f8428ff */
[----:B------:R1:W5:Y:S01]  /*0b70*/  LDG.E.U8 R37, desc[UR14][R8.64] ;  /* 0x0000000e08257981 */ /* 0x000362000c1e1100 */
[----:B------:R-:W-:Y:S02]  /*0b80*/  IADD3 R4, P4, PT, R102, R13, RZ ;  /* 0x0000000d66047210 */ /* 0x000fe40007f9e0ff */
[----:B------:R-:W-:Y:S01]  /*0b90*/  LEA.HI.X R10, R125, UR5, RZ, 0x5, P6 ;  /* 0x000000057d0a7c11 */ /* 0x000fe2000b0f2cff */
[----:B------:R2:W5:Y:S01]  /*0ba0*/  LDG.E.U8 R36, desc[UR14][R6.64] ;  /* 0x0000000e06247981 */ /* 0x000562000c1e1100 */
[----:B------:R-:W-:-:S02]  /*0bb0*/  LEA R11, P0, R15, UR4, 0x5 ;  /* 0x000000040f0b7c11 */ /* 0x000fc4000f8028ff */
[----:B------:R-:W-:Y:S01]  /*0bc0*/  LEA R43, P3, R12, UR4, 0x5 ;  /* 0x000000040c2b7c11 */ /* 0x000fe2000f8628ff */
[----:B------:R-:W5:Y:S01]  /*0bd0*/  LDG.E.U8 R38, desc[UR14][R38.64] ;  /* 0x0000000e26267981 */ /* 0x000f62000c1e1100 */
[----:B-1----:R-:W-:Y:S01]  /*0be0*/  IADD3 R8, P6, PT, R102, R5, RZ ;  /* 0x0000000566087210 */ /* 0x002fe20007fde0ff */
[----:B------:R-:W-:Y:S01]  /*0bf0*/  IMAD.X R5, RZ, RZ, R10, P4 ;  /* 0x000000ffff057224 */ /* 0x000fe200020e060a */
[----:B------:R-:W-:Y:S02]  /*0c00*/  LEA.HI.X R10, R12, UR5, RZ, 0x5, P3 ;  /* 0x000000050c0a7c11 */ /* 0x000fe400098f2cff */
[----:B--2---:R-:W-:Y:S02]  /*0c10*/  LEA.HI.X R7, R15, UR5, RZ, 0x5, P0 ;  /* 0x000000050f077c11 */ /* 0x004fe400080f2cff */
[----:B------:R-:W-:Y:S02]  /*0c20*/  IADD3 R42, P0, PT, R102, R43, RZ ;  /* 0x0000002b662a7210 */ /* 0x000fe40007f1e0ff */
[----:B------:R-:W-:Y:S01]  /*0c30*/  LOP3.LUT R17, R101, 0xc0, RZ, 0xfc, !PT ;  /* 0x000000c065117812 */ /* 0x000fe200078efcff */
[----:B------:R1:W5:Y:S01]  /*0c40*/  LDG.E.U8 R39, desc[UR14][R4.64] ;  /* 0x0000000e04277981 */ /* 0x000362000c1e1100 */
[----:B------:R-:W-:Y:S01]  /*0c50*/  LEA.HI.X R9, R14, UR5, RZ, 0x5, P2 ;  /* 0x000000050e097c11 */ /* 0x000fe200090f2cff */
[----:B------:R-:W-:Y:S01]  /*0c60*/  IMAD.X R43, RZ, RZ, R10, P0 ;  /* 0x000000ffff2b7224 */ /* 0x000fe200000e060a */
[----:B------:R-:W-:-:S02]  /*0c70*/  LEA R13, P0, R17, UR4, 0x5 ;  /* 0x00000004110d7c11 */ /* 0x000fc4000f8028ff */
[C---:B------:R-:W-:Y:S01]  /*0c80*/  LOP3.LUT R15, R101.reuse, 0xd0, RZ, 0xfc, !PT ;  /* 0x000000d0650f7812 */ /* 0x040fe200078efcff */
[----:B------:R-:W-:Y:S01]  /*0c90*/  IMAD.X R9, RZ, RZ, R9, P6 ;  /* 0x000000ffff097224 */ /* 0x000fe200030e0609 */
[----:B------:R-:W-:Y:S01]  /*0ca0*/  LOP3.LUT R16, R101, 0xc8, RZ, 0xfc, !PT ;  /* 0x000000c865107812 */ /* 0x000fe200078efcff */
[----:B------:R-:W5:Y:S01]  /*0cb0*/  LDG.E.U8 R42, desc[UR14][R42.64] ;  /* 0x0000000e2a2a7981 */ /* 0x000f62000c1e1100 */
[C---:B------:R-:W-:Y:S02]  /*0cc0*/  IADD3 R12, P3, PT, R102.reuse, R13, RZ ;  /* 0x0000000d660c7210 */ /* 0x040fe40007f7e0ff */
[----:B------:R-:W-:Y:S01]  /*0cd0*/  LEA.HI.X R13, R17, UR5, RZ, 0x5, P0 ;  /* 0x00000005110d7c11 */ /* 0x000fe200080f2cff */
[----:B------:R2:W5:Y:S01]  /*0ce0*/  LDG.E.U8 R41, desc[UR14][R8.64] ;  /* 0x0000000e08297981 */ /* 0x000562000c1e1100 */
[----:B------:R-:W-:Y:S02]  /*0cf0*/  IADD3 R6, P5, PT, R102, R11, RZ ;  /* 0x0000000b66067210 */ /* 0x000fe40007fbe0ff */
[----:B-1----:R-:W-:-:S02]  /*0d00*/  LEA R5, P0, R15, UR4, 0x5 ;  /* 0x000000040f057c11 */ /* 0x002fc4000f8028ff */
[----:B------:R-:W-:Y:S01]  /*0d10*/  LEA R11, P2, R16, UR4, 0x5 ;  /* 0x00000004100b7c11 */ /* 0x000fe2000f8428ff */
[----:B------:R-:W-:-:S03]  /*0d20*/  IMAD.X R13, RZ, RZ, R13, P3 ;  /* 0x000000ffff0d7224 */ /* 0x000fc600018e060d */
[C---:B------:R-:W-:Y:S02]  /*0d30*/  IADD3 R10, P4, PT, R102.reuse, R11, RZ ;  /* 0x0000000b660a7210 */ /* 0x040fe40007f9e0ff */
[----:B--2---:R-:W-:Y:S01]  /*0d40*/  IADD3 R8, P3, PT, R102, R5, RZ ;  /* 0x0000000566087210 */ /* 0x004fe20007f7e0ff */
[----:B------:R-:W-:Y:S01]  /*0d50*/  IMAD.X R7, RZ, RZ, R7, P5 ;  /* 0x000000ffff077224 */ /* 0x000fe200028e0607 */
[----:B------:R-:W-:Y:S01]  /*0d60*/  LEA.HI.X R4, R16, UR5, RZ, 0x5, P2 ;  /* 0x0000000510047c11 */ /* 0x000fe200090f2cff */
[----:B------:R1:W5:Y:S01]  /*0d70*/  LDG.E.U8 R43, desc[UR14][R12.64] ;  /* 0x0000000e0c2b7981 */ /* 0x000362000c1e1100 */
[----:B------:R-:W-:Y:S02]  /*0d80*/  LEA.HI.X R5, R15, UR5, RZ, 0x5, P0 ;  /* 0x000000050f057c11 */ /* 0x000fe400080f2cff */
[----:B------:R-:W-:Y:S01]  /*0d90*/  LOP3.LUT R14, R101, 0xd8, RZ, 0xfc, !PT ;  /* 0x000000d8650e7812 */ /* 0x000fe200078efcff */
[----:B------:R-:W-:Y:S01]  /*0da0*/  IMAD.X R11, RZ, RZ, R4, P4 ;  /* 0x000000ffff0b7224 */ /* 0x000fe200020e0604 */
[----:B------:R2:W5:Y:S01]  /*0db0*/  LDG.E.U8 R40, desc[UR14][R6.64] ;  /* 0x0000000e06287981 */ /* 0x000562000c1e1100 */
[----:B------:R-:W-:-:S02]  /*0dc0*/  IMAD.X R9, RZ, RZ, R5, P3 ;  /* 0x000000ffff097224 */ /* 0x000fc400018e0605 */
[----:B------:R-:W3:Y:S01]  /*0dd0*/  LDC.64 R4, c[0x0][0x388] ;  /* 0x0000e200ff047b82 */ /* 0x000ee20000000a00 */
[C---:B------:R-:W-:Y:S01]  /*0de0*/  LOP3.LUT R124, R101.reuse, 0xf0, RZ, 0xfc, !PT ;  /* 0x000000f0657c7812 */ /* 0x040fe200078efcff */
[----:B------:R4:W5:Y:S01]  /*0df0*/  LDG.E.U8 R44, desc[UR14][R10.64] ;  /* 0x0000000e0a2c7981 */ /* 0x000962000c1e1100 */
[C---:B-1----:R-:W-:Y:S02]  /*0e00*/  LOP3.LUT R13, R101.reuse, 0xe0, RZ, 0xfc, !PT ;  /* 0x000000e0650d7812 */ /* 0x042fe400078efcff */
[----:B------:R-:W-:Y:S01]  /*0e10*/  LOP3.LUT R12, R101, 0xe8, RZ, 0xfc, !PT ;  /* 0x000000e8650c7812 */ /* 0x000fe200078efcff */
[----:B------:R3:W5:Y:S01]  /*0e20*/  LDG.E.U8 R45, desc[UR14][R8.64] ;  /* 0x0000000e082d7981 */ /* 0x000762000c1e1100 */
[----:B--2---:R-:W-:-:S04]  /*0e30*/  LEA R7, P2, R14, UR4, 0x5 ;  /* 0x000000040e077c11 */ /* 0x004fc8000f8428ff */
[----:B------:R-:W-:Y:S02]  /*0e40*/  IADD3 R6, P0, PT, R102, R7, RZ ;  /* 0x0000000766067210 */ /* 0x000fe40007f1e0ff */
[----:B------:R-:W-:-:S05]  /*0e50*/  LEA.HI.X R7, R14, UR5, RZ, 0x5, P2 ;  /* 0x000000050e077c11 */ /* 0x000fca00090f2cff */
[----:B------:R-:W-:Y:S01]  /*0e60*/  IMAD.X R7, RZ, RZ, R7, P0 ;  /* 0x000000ffff077224 */ /* 0x000fe200000e0607 */
[C---:B------:R-:W-:Y:S02]  /*0e70*/  LEA R19, P0, R13.reuse, UR4, 0x5 ;  /* 0x000000040d137c11 */ /* 0x040fe4000f8028ff */
[----:B------:R-:W-:Y:S02]  /*0e80*/  LEA R15, P2, R12, UR4, 0x5 ;  /* 0x000000040c0f7c11 */ /* 0x000fe4000f8428ff */
[----:B----4-:R-:W-:Y:S01]  /*0e90*/  LEA.HI.X R11, R13, UR5, RZ, 0x5, P0 ;  /* 0x000000050d0b7c11 */ /* 0x010fe200080f2cff */
[----:B------:R1:W5:Y:S01]  /*0ea0*/  LDG.E.U8 R46, desc[UR14][R6.64] ;  /* 0x0000000e062e7981 */ /* 0x000362000c1e1100 */
[----:B------:R-:W-:Y:S02]  /*0eb0*/  LEA R17, P0, R124, UR4, 0x5 ;  /* 0x000000047c117c11 */ /* 0x000fe4000f8028ff */
[----:B------:R-:W-:Y:S01]  /*0ec0*/  LEA.HI.X R10, R12, UR5, RZ, 0x5, P2 ;  /* 0x000000050c0a7c11 */ /* 0x000fe200090f2cff */
[----:B---3--:R-:W-:Y:S01]  /*0ed0*/  IMAD.WIDE.U32 R8, R92, 0x8, R4 ;  /* 0x000000085c087825 */ /* 0x008fe200078e0004 */
[----:B------:R-:W-:-:S02]  /*0ee0*/  IADD3 R16, P2, PT, R102, R17, RZ ;  /* 0x0000001166107210 */ /* 0x000fc40007f5e0ff */
[C---:B------:R-:W-:Y:S02]  /*0ef0*/  IADD3 R18, P3, PT, R102.reuse, R19, RZ ;  /* 0x0000001366127210 */ /* 0x040fe40007f7e0ff */
[----:B------:R-:W-:Y:S02]  /*0f00*/  IADD3 R14, P4, PT, R102, R15, RZ ;  /* 0x0000000f660e7210 */ /* 0x000fe40007f9e0ff */
[----:B-1----:R-:W-:Y:S02]  /*0f10*/  LEA.HI.X R6, R124, UR5, RZ, 0x5, P0 ;  /* 0x000000057c067c11 */ /* 0x002fe400080f2cff */
[----:B------:R-:W-:Y:S01]  /*0f20*/  LOP3.LUT R101, R101, 0xf8, RZ, 0xfc, !PT ;  /* 0x000000f865657812 */ /* 0x000fe200078efcff */
[----:B------:R-:W-:Y:S02]  /*0f30*/  IMAD.X R19, RZ, RZ, R11, P3 ;  /* 0x000000ffff137224 */ /* 0x000fe400018e060b */
[----:B------:R-:W-:Y:S01]  /*0f40*/  IMAD.X R17, RZ, RZ, R6, P2 ;  /* 0x000000ffff117224 */ /* 0x000fe200010e0606 */
[C---:B------:R-:W-:Y:S01]  /*0f50*/  LEA R7, P0, R101.reuse, UR4, 0x5 ;  /* 0x0000000465077c11 */ /* 0x040fe2000f8028ff */
[----:B------:R-:W-:Y:S01]  /*0f60*/  IMAD.X R15, RZ, RZ, R10, P4 ;  /* 0x000000ffff0f7224 */ /* 0x000fe200020e060a */
[----:B------:R-:W-:Y:S01]  /*0f70*/  IADD3 R8, P2, PT, R102, R8, RZ ;  /* 0x0000000866087210 */ /* 0x000fe20007f5e0ff */
[----:B------:R-:W-:Y:S01]  /*0f80*/  IMAD.WIDE.U32 R10, R100, 0x100, R4 ;  /* 0x00000100640a7825 */ /* 0x000fe200078e0004 */
[----:B------:R-:W-:Y:S01]  /*0f90*/  LEA.HI.X R48, R101, UR5, RZ, 0x5, P0 ;  /* 0x0000000565307c11 */ /* 0x000fe200080f2cff */
[----:B------:R-:W5:Y:S01]  /*0fa0*/  LDG.E.U8 R18, desc[UR14][R18.64] ;  /* 0x0000000e12127981 */ /* 0x000f62000c1e1100 */
[C---:B------:R-:W-:Y:S01]  /*0fb0*/  IADD3 R6, P0, PT, R102.reuse, R7, RZ ;  /* 0x0000000766067210 */ /* 0x040fe20007f1e0ff */
[----:B------:R-:W-:Y:S01]  /*0fc0*/  IMAD.X R9, RZ, RZ, R9, P2 ;  /* 0x000000ffff097224 */ /* 0x000fe200010e0609 */
[----:B------:R-:W-:Y:S01]  /*0fd0*/  IADD3 R10, P2, PT, R102, R10, RZ ;  /* 0x0000000a660a7210 */ /* 0x000fe20007f5e0ff */
[----:B------:R-:W-:Y:S01]  /*0fe0*/  IMAD.WIDE.U32 R12, R3, 0x100, R4 ;  /* 0x00000100030c7825 */ /* 0x000fe200078e0004 */
[----:B------:R-:W-:Y:S01]  /*0ff0*/  SHF.R.S32.HI R72, RZ, 0x7, R2 ;  /* 0x00000007ff487819 */ /* 0x000fe20000011402 */
[----:B------:R-:W5:Y:S02]  /*1000*/  LDG.E.U8 R14, desc[UR14][R14.64] ;  /* 0x0000000e0e0e7981 */ /* 0x000f64000c1e1100 */
[----:B------:R-:W-:-:S02]  /*1010*/  IMAD.WIDE.U32 R4, R103, 0x100, R4 ;  /* 0x0000010067047825 */ /* 0x000fc400078e0004 */
[----:B------:R-:W5:Y:S02]  /*1020*/  LDG.E.U8 R16, desc[UR14][R16.64] ;  /* 0x0000000e10107981 */ /* 0x000f64000c1e1100 */
[----:B------:R-:W-:Y:S01]  /*1030*/  IMAD.X R7, RZ, RZ, R48, P0 ;  /* 0x000000ffff077224 */ /* 0x000fe200000e0630 */
[C---:B------:R-:W-:Y:S01]  /*1040*/  IADD3 R12, P0, PT, R102.reuse, R12, RZ ;  /* 0x0000000c660c7210 */ /* 0x040fe20007f1e0ff */
[----:B------:R-:W-:Y:S01]  /*1050*/  IMAD.X R11, RZ, RZ, R11, P2 ;  /* 0x000000ffff0b7224 */ /* 0x000fe200010e060b */
[----:B------:R-:W-:Y:S01]  /*1060*/  IADD3 R4, P3, PT, R102, R4, RZ ;  /* 0x0000000466047210 */ /* 0x000fe20007f7e0ff */
[----:B------:R-:W5:Y:S02]  /*1070*/  LDG.E.U8 R15, desc[UR14][R8.64] ;  /* 0x0000000e080f7981 */ /* 0x000f64000c1e1100 */
[----:B------:R-:W-:Y:S02]  /*1080*/  IMAD.X R13, RZ, RZ, R13, P0 ;  /* 0x000000ffff0d7224 */ /* 0x000fe400000e060d */
[----:B------:R-:W5:Y:S01]  /*1090*/  LDG.E.U8 R6, desc[UR14][R6.64] ;  /* 0x0000000e06067981 */ /* 0x000f62000c1e1100 */
[----:B------:R-:W-:-:S03]  /*10a0*/  IMAD.X R5, RZ, RZ, R5, P3 ;  /* 0x000000ffff057224 */ /* 0x000fc600018e0605 */
[----:B------:R-:W5:Y:S01]  /*10b0*/  LDG.E.U8 R49, desc[UR14][R8.64+0x80] ;  /* 0x0000800e08317981 */ /* 0x000f62000c1e1100 */
[----:B------:R-:W-:-:S03]  /*10c0*/  SHF.R.U32.HI R73, RZ, 0x5, R2 ;  /* 0x00000005ff497819 */ /* 0x000fc60000011602 */
[----:B------:R-:W5:Y:S04]  /*10d0*/  LDG.E.U8 R17, desc[UR14][R8.64+0x20] ;  /* 0x0000200e08117981 */ /* 0x000f68000c1e1100 */
        /* <DEDUP_REMOVED lines=12> */
[----:B------:R1:W5:Y:S01]  /*11a0*/  LDG.E.U8 R65, desc[UR14][R10.64+0xe0] ;  /* 0x0000e00e0a417981 */ /* 0x000362000c1e1100 */
[----:B------:R-:W-:-:S02]  /*11b0*/  R2UR UR12, R73 ;  /* 0x00000000490c72ca */ /* 0x000fc400000e0000 */
[----:B0-----:R-:W-:Y:S01]  /*11c0*/  R2UR UR13, R47 ;  /* 0x000000002f0d72ca */ /* 0x001fe200000e0000 */
[----:B------:R0:W5:Y:S04]  /*11d0*/  LDG.E.U8 R52, desc[UR14][R12.64] ;  /* 0x0000000e0c347981 */ /* 0x000168000c1e1100 */
[----:B------:R0:W5:Y:S01]  /*11e0*/  LDG.E.U8 R56, desc[UR14][R12.64+0x80] ;  /* 0x0000800e0c387981 */ /* 0x000162000c1e1100 */
[----:B-1----:R-:W-:-:S03]  /*11f0*/  SGXT R10, R72, 0x1 ;  /* 0x00000001480a781a */ /* 0x002fc60000000200 */
[----:B------:R0:W5:Y:S01]  /*1200*/  LDG.E.U8 R53, desc[UR14][R12.64+0x20] ;  /* 0x0000200e0c357981 */ /* 0x000162000c1e1100 */
[----:B------:R-:W-:-:S03]  /*1210*/  LOP3.LUT R11, R10, 0x90, RZ, 0xc0, !PT ;  /* 0x000000900a0b7812 */ /* 0x000fc600078ec0ff */
[----:B------:R0:W5:Y:S04]  /*1220*/  LDG.E.U8 R57, desc[UR14][R12.64+0xa0] ;  /* 0x0000a00e0c397981 */ /* 0x000168000c1e1100 */
[----:B------:R0:W5:Y:S04]  /*1230*/  LDG.E.U8 R54, desc[UR14][R12.64+0x40] ;  /* 0x0000400e0c367981 */ /* 0x000168000c1e1100 */
[----:B------:R0:W5:Y:S04]  /*1240*/  LDG.E.U8 R58, desc[UR14][R12.64+0xc0] ;  /* 0x0000c00e0c3a7981 */ /* 0x000168000c1e1100 */
[----:B------:R0:W5:Y:S04]  /*1250*/  LDG.E.U8 R55, desc[UR14][R12.64+0x60] ;  /* 0x0000600e0c377981 */ /* 0x000168000c1e1100 */
[----:B------:R0:W5:Y:S01]  /*1260*/  LDG.E.U8 R59, desc[UR14][R12.64+0xe0] ;  /* 0x0000e00e0c3b7981 */ /* 0x000162000c1e1100 */
[----:B------:R-:W-:-:S03]  /*1270*/  LOP3.LUT R11, R11, 0x7f, R2, 0x78, !PT ;  /* 0x0000007f0b0b7812 */ /* 0x000fc600078e7802 */
[----:B------:R0:W5:Y:S04]  /*1280*/  LDG.E.U8 R66, desc[UR14][R4.64] ;  /* 0x0000000e04427981 */ /* 0x000168000c1e1100 */
[----:B------:R0:W5:Y:S04]  /*1290*/  LDG.E.U8 R68, desc[UR14][R4.64+0x80] ;  /* 0x0000800e04447981 */ /* 0x000168000c1e1100 */
[----:B------:R0:W5:Y:S04]  /*12a0*/  LDG.E.U8 R12, desc[UR14][R4.64+0x20] ;  /* 0x0000200e040c7981 */ /* 0x000168000c1e1100 */
[----:B------:R0:W5:Y:S04]  /*12b0*/  LDG.E.U8 R69, desc[UR14][R4.64+0xa0] ;  /* 0x0000a00e04457981 */ /* 0x000168000c1e1100 */
[----:B------:R0:W5:Y:S04]  /*12c0*/  LDG.E.U8 R13, desc[UR14][R4.64+0x40] ;  /* 0x0000400e040d7981 */ /* 0x000168000c1e1100 */
[----:B------:R0:W5:Y:S04]  /*12d0*/  LDG.E.U8 R70, desc[UR14][R4.64+0xc0] ;  /* 0x0000c00e04467981 */ /* 0x000168000c1e1100 */
[----:B------:R0:W5:Y:S04]  /*12e0*/  LDG.E.U8 R67, desc[UR14][R4.64+0x60] ;  /* 0x0000600e04437981 */ /* 0x000168000c1e1100 */
[----:B------:R0:W5:Y:S01]  /*12f0*/  LDG.E.U8 R71, desc[UR14][R4.64+0xe0] ;  /* 0x0000e00e04477981 */ /* 0x000162000c1e1100 */
[----:B------:R-:W-:Y:S05]  /*1300*/  @P1 BRA `(.L_x_5) ;  /* 0x0000000000181947 */ /* 0x000fea0003800000 */
[----:B------:R-:W-:Y:S01]  /*1310*/  ELECT P0, URZ, PT ;  /* 0x0000000000ff782f */ /* 0x000fe20003800000 */
[----:B0-----:R-:W-:Y:S01]  /*1320*/  IMAD.MOV.U32 R4, RZ, RZ, 0x1 ;  /* 0x00000001ff047424 */ /* 0x001fe200078e00ff */
[----:B------:R-:W-:Y:S01]  /*1330*/  UMOV UR4, 0x40 ;  /* 0x0000004000047882 */ /* 0x000fe20000000000 */
[----:B------:R-:W-:Y:S01]  /*1340*/  UVIRTCOUNT.DEALLOC.SMPOOL 0x80 ;  /* 0x000000800000784c */ /* 0x000fe20000000000 */
[----:B------:R-:W-:-:S09]  /*1350*/  ULEA UR4, UR6, UR4, 0x18 ;  /* 0x0000000406047291 */ /* 0x000fd2000f8ec0ff */
[----:B------:R1:W-:Y:S03]  /*1360*/  @P0 STS.U8 [UR4], R4 ;  /* 0x00000004ff000988 */ /* 0x0003e60008000004 */
.L_x_5:
[----:B------:R-:W-:Y:S01]  /*1370*/  LOP3.LUT P2, RZ, R2, 0xff, RZ, 0xc0, !PT ;  /* 0x000000ff02ff7812 */ /* 0x000fe2000784c0ff */
[----:B-----5:R2:W-:Y:S01]  /*1380*/  STS.U8 [R11+UR7+0x100], R0 ;  /* 0x000100000b007988 */ /* 0x0205e20008000007 */
[----:B0-----:R-:W-:Y:S01]  /*1390*/  IMAD R5, R92, 0x4, R102 ;  /* 0x000000045c057824 */ /* 0x001fe200078e0266 */
[----:B------:R-:W-:Y:S02]  /*13a0*/  UMOV UR4, 0x1 ;  /* 0x0000000100047882 */ /* 0x000fe40000000000 */
[----:B------:R0:W-:Y:S04]  /*13b0*/  STS.U8 [R11+UR7+0x1f00], R6 ;  /* 0x001f00060b007988 */ /* 0x0001e80008000007 */
[----:B------:R-:W-:Y:S01]  /*13c0*/  STS.U8 [R11+UR7+0x200], R21 ;  /* 0x000200150b007988 */ /* 0x000fe20008000007 */
[----:B--2---:R-:W-:-:S03]  /*13d0*/  SHF.R.U32.HI R0, RZ, 0x1, R92 ;  /* 0x00000001ff007819 */ /* 0x004fc6000001165c */
[----:B------:R-:W-:Y:S01]  /*13e0*/  VOTEU.ALL UP0, P2 ;  /* 0x0000000000ff7886 */ /* 0x000fe20001000000 */
[----:B------:R-:W-:Y:S01]  /*13f0*/  STS.U8 [R11+UR7+0x300], R22 ;  /* 0x000300160b007988 */ /* 0x000fe20008000007 */
[----:B------:R-:W-:Y:S01]  /*1400*/  LOP3.LUT R5, R5, R0, RZ, 0x3c, !PT ;  /* 0x0000000005057212 */ /* 0x000fe200078e3cff */
[----:B------:R-:W-:Y:S02]  /*1410*/  VOTEU.ALL UP1, P2 ;  /* 0x0000000000ff7886 */ /* 0x000fe40001020000 */
[----:B------:R-:W-:-:S04]  /*1420*/  @!UP0 UIADD3 UR4, UPT, UPT, -UR4, 0x100000, URZ ;  /* 0x0010000004048890 */ /* 0x000fc8000fffe1ff */
[----:B------:R-:W-:Y:S02]  /*1430*/  @!UP0 USHF.L.U32 UR5, UR4, 0xb, URZ ;  /* 0x0000000b04058899 */ /* 0x000fe400080006ff */
[----:B------:R-:W-:Y:S01]  /*1440*/  @!UP0 USHF.L.U32 UR4, UR4, 0x1, URZ ;  /* 0x0000000104048899 */ /* 0x000fe200080006ff */
[----:B------:R-:W-:Y:S01]  /*1450*/  STS.U8 [R11+UR7+0x400], R23 ;  /* 0x000400170b007988 */ /* 0x000fe20008000007 */
[C---:B-1----:R-:W-:Y:S01]  /*1460*/  LOP3.LUT R4, R5.reuse, 0x20, RZ, 0x3c, !PT ;  /* 0x0000002005047812 */ /* 0x042fe200078e3cff */
[----:B------:R-:W-:Y:S01]  /*1470*/  UISETP.NE.U32.AND UP0, UPT, UR12, URZ, UPT ;  /* 0x000000ff0c00728c */ /* 0x000fe2000bf05070 */
[C---:B0-----:R-:W-:Y:S01]  /*1480*/  LOP3.LUT R6, R5.reuse, 0x40, RZ, 0x3c, !PT ;  /* 0x0000004005067812 */ /* 0x041fe200078e3cff */
[----:B------:R-:W-:Y:S01]  /*1490*/  STS.U8 [R11+UR7+0x500], R24 ;  /* 0x000500180b007988 */ /* 0x000fe20008000007 */
[----:B------:R-:W-:-:S03]  /*14a0*/  LOP3.LUT R10, R5, 0x60, RZ, 0x3c, !PT ;  /* 0x00000060050a7812 */ /* 0x000fc600078e3cff */
[----:B------:R-:W-:Y:S04]  /*14b0*/  STS.U8 [R11+UR7+0x600], R25 ;  /* 0x000600190b007988 */ /* 0x000fe80008000007 */
        /* <DEDUP_REMOVED lines=24> */
[----:B------:R-:W-:Y:S04]  /*1640*/  STS.U8 [R11+UR7], R20 ;  /* 0x000000140b007988 */ /* 0x000fe80008000007 */
        /* <DEDUP_REMOVED lines=15> */
[----:B------:R0:W-:Y:S04]  /*1740*/  STS.U8 [R4+UR7+0x3c00], R69 ;  /* 0x003c004504007988 */ /* 0x0001e80008000007 */
[----:B------:R1:W-:Y:S04]  /*1750*/  STS.U8 [R6+UR7+0x2000], R19 ;  /* 0x0020001306007988 */ /* 0x0003e80008000007 */
[----:B------:R1:W-:Y:S01]  /*1760*/  STS.U8 [R6+UR7+0x3000], R51 ;  /* 0x0030003306007988 */ /* 0x0003e20008000007 */
[----:B0-----:R-:W-:-:S03]  /*1770*/  LOP3.LUT R4, R2, 0xff, RZ, 0xc0, !PT ;  /* 0x000000ff02047812 */ /* 0x001fc600078ec0ff */
[----:B------:R1:W-:Y:S04]  /*1780*/  STS.U8 [R6+UR7+0x2400], R54 ;  /* 0x0024003606007988 */ /* 0x0003e80008000007 */
        /* <DEDUP_REMOVED lines=12> */
[----:B------:R1:W-:Y:S01]  /*1850*/  STS.U8 [R10+UR7+0x3c00], R71 ;  /* 0x003c00470a007988 */ /* 0x0003e20008000007 */
[----:B------:R0:W-:Y:S06]  /*1860*/  MEMBAR.ALL.CTA ;  /* 0x0000000000007992 */ /* 0x0001ec0000008000 */
[----:B0-----:R-:W-:Y:S04]  /*1870*/  FENCE.VIEW.ASYNC.S ;  /* 0x00000000000073c6 */ /* 0x001fe80000000000 */
[----:B------:R-:W0:Y:S02]  /*1880*/  FENCE.VIEW.ASYNC.S ;  /* 0x00000000000073c6 */ /* 0x000e240000000000 */
[----:B0-----:R1:W0:Y:S02]  /*1890*/  @!UP1 SYNCS.EXCH.64 URZ, [UR7+0x4000], UR4 ;  /* 0x0040000407ff95b2 */ /* 0x0012240008000100 */
[----:B0-----:R-:W-:Y:S06]  /*18a0*/  BAR.SYNC.DEFER_BLOCKING 0x0 ;  /* 0x0000000000007b1d */ /* 0x001fec0000010000 */
[----:B-1----:R-:W-:Y:S05]  /*18b0*/  BRA.U UP0, `(.L_x_6) ;  /* 0x0000000100507547 */ /* 0x002fea000b800000 */
[----:B------:R-:W-:Y:S02]  /*18c0*/  UIADD3 UR5, UPT, UPT, UR7, 0x2000, URZ ;  /* 0x0000200007057890 */ /* 0x000fe4000fffe0ff */
[----:B------:R-:W-:Y:S02]  /*18d0*/  USHF.R.U32.HI UR4, URZ, 0x4, UR7 ;  /* 0x00000004ff047899 */ /* 0x000fe40008011607 */
[----:B------:R-:W-:Y:S02]  /*18e0*/  USHF.R.U32.HI UR5, URZ, 0x4, UR5 ;  /* 0x00000004ff057899 */ /* 0x000fe40008011605 */
[----:B------:R-:W-:Y:S02]  /*18f0*/  USGXT.U32 UR4, UR4, 0xe ;  /* 0x0000000e0404789a */ /* 0x000fe40008000000 */
[----:B------:R-:W-:Y:S01]  /*1900*/  USGXT.U32 UR8, UR5, 0xe ;  /* 0x0000000e0508789a */ /* 0x000fe20008000000 */
[----:B------:R-:W-:Y:S01]  /*1910*/  UMOV UR10, 0xffffff00 ;  /* 0xffffff00000a7882 */ /* 0x000fe20000000000 */
[----:B------:R-:W-:Y:S01]  /*1920*/  UMOV UR11, 0x3fffbfef ;  /* 0x3fffbfef000b7882 */ /* 0x000fe20000000000 */
[----:B------:R-:W-:Y:S01]  /*1930*/  UMOV UR5, URZ ;  /* 0x000000ff00057c82 */ /* 0x000fe20008000000 */
[----:B------:R-:W-:-:S02]  /*1940*/  ULOP3.LUT UR8, UR8, 0x1000000, URZ, 0xfc, !UPT ;  /* 0x0100000008087892 */ /* 0x000fc4000f8efcff */
[----:B------:R-:W-:Y:S02]  /*1950*/  UIADD3 UR16, UPT, UPT, UR13, 0x100, URZ ;  /* 0x000001000d107890 */ /* 0x000fe4000fffe0ff */
[----:B------:R-:W-:Y:S01]  /*1960*/  UIADD3.64 UR10, UPT, UPT, UR4, -UR10, URZ ;  /* 0x8000000a040a7297 */ /* 0x000fe2000fffe0ff */
[----:B------:R-:W-:Y:S01]  /*1970*/  UMOV UR18, 0x0 ;  /* 0x0000000000127882 */ /* 0x000fe20000000000 */
[----:B------:R-:W-:Y:S01]  /*1980*/  UMOV UR19, 0x8410010 ;  /* 0x0841001000137882 */ /* 0x000fe20000000000 */
[----:B------:R-:W-:Y:S01]  /*1990*/  UMOV UR5, 0xc0004010 ;  /* 0xc000401000057882 */ /* 0x000fe20000000000 */
[----:B------:R-:W-:Y:S01]  /*19a0*/  UMOV UR9, 0x40004040 ;  /* 0x4000404000097882 */ /* 0x000fe20000000000 */
[----:B------:R-:W-:Y:S01]  /*19b0*/  UMOV UR20, 0x0 ;  /* 0x0000000000147882 */ /* 0x000fe20000000000 */
[----:B------:R-:W-:Y:S01]  /*19c0*/  UMOV UR21, 0x8410010 ;  /* 0x0841001000157882 */ /* 0x000fe20000000000 */
[----:B------:R0:W-:Y:S02]  /*19d0*/  UTCQMMA gdesc[UR4], gdesc[UR8], tmem[UR13], tmem[UR18], idesc[UR19], !UPT ;  /* 0x00ff1208040075ea */ /* 0x0001e4000f80030d */
[----:B------:R0:W-:Y:S01]  /*19e0*/  UTCQMMA gdesc[UR10], gdesc[UR8], tmem[UR16], tmem[UR20], idesc[UR21], !UPT ;  /* 0x00ff14080a0075ea */ /* 0x0001e2000f800310 */
[----:B------:R-:W-:-:S02]  /*19f0*/  NOP ;  /* 0x0000000000007918 */ /* 0x000fc40000000000 */
.L_x_6:
[----:B------:R-:W-:Y:S01]  /*1a00*/  ELECT P0, URZ, PT ;  /* 0x0000000000ff782f */ /* 0x000fe20003800000 */
[----:B0-----:R-:W-:-:S03]  /*1a10*/  UIADD3 UR4, UPT, UPT, UR7, 0x4000, URZ ;  /* 0x0000400007047890 */ /* 0x001fc6000fffe0ff */
[----:B------:R-:W-:Y:S01]  /*1a20*/  ISETP.LT.U32.AND P0, PT, R4, 0x20, P0 ;  /* 0x000000200400780c */ /* 0x000fe20000701070 */
[----:B------:R-:W-:-:S12]  /*1a30*/  UMOV UR5, URZ ;  /* 0x000000ff00057c82 */ /* 0x000fd80008000000 */
[----:B------:R-:W-:Y:S01]  /*1a40*/  VOTEU.ANY UP0, P0 ;  /* 0x0000000000ff7886 */ /* 0x000fe20000000100 */
[----:B------:R-:W-:-:S04]  /*1a50*/  VOTEU.ANY UP1, P0 ;  /* 0x0000000000ff7886 */ /* 0x000fc80000020100 */
[----:B------:R-:W-:Y:S01]  /*1a60*/  @UP0 UMOV UR8, UR4 ;  /* 0x0000000400080c82 */ /* 0x000fe20008000000 */
[----:B------:R-:W-:Y:S01]  /*1a70*/  USHF.L.U32 UR4, UR12, 0x15, URZ ;  /* 0x000000150c047899 */ /* 0x000fe200080006ff */
[----:B------:R0:W-:Y:S01]  /*1a80*/  @UP1 UTCBAR [UR8], URZ ;  /* 0x000000ff080013e9 */ /* 0x0001e200080000ff */
[----:B------:R-:W-:Y:S01]  /*1a90*/  BAR.SYNC.DEFER_BLOCKING 0x0 ;  /* 0x0000000000007b1d */ /* 0x000fe20000010000 */
[----:B------:R-:W-:Y:S02]  /*1aa0*/  USHF.L.U32 UR5, UR12, 0x6, URZ ;  /* 0x000000060c057899 */ /* 0x000fe400080006ff */
[----:B------:R-:W-:Y:S02]  /*1ab0*/  ULOP3.LUT UR4, UR4, 0x600000, URZ, 0xc0, !UPT ;  /* 0x0060000004047892 */ /* 0x000fe4000f8ec0ff */
[----:B------:R-:W-:-:S04]  /*1ac0*/  ULOP3.LUT UR5, UR5, 0x100, URZ, 0xc0, !UPT ;  /* 0x0000010005057892 */ /* 0x000fc8000f8ec0ff */
[----:B------:R-:W-:Y:S01]  /*1ad0*/  UIADD3 UR4, UPT, UPT, UR5, UR4, UR13 ;  /* 0x0000000405047290 */ /* 0x000fe2000fffe00d */
[----:B------:R-:W1:Y:S02]  /*1ae0*/  SYNCS.PHASECHK.TRANS64.TRYWAIT P0, [UR7+0x4000], RZ ;  /* 0x004000ffff0075a7 */ /* 0x000e640008001107 */
[----:B01----:R-:W-:Y:S09]  /*1af0*/  @!P0 BRA `(.L_x_7) ;  /* 0x00000058008c8947 */ /* 0x003ff20003800000 */
.L_x_11:
[----:B------:R-:W-:Y:S06]  /*1b00*/  BAR.SYNC.DEFER_BLOCKING 0x0 ;  /* 0x0000000000007b1d */ /* 0x000fec0000010000 */
[----:B------:R-:W0:Y:S01]  /*1b10*/  LDCU.64 UR10, c[0x0][0x390] ;  /* 0x00007200ff0a77ac */ /* 0x000e220008000a00 */
[----:B------:R-:W1:Y:S01]  /*1b20*/  LDTM.x64 R4, tmem[UR4] ;  /* 0x00000004000479ee */ /* 0x000e620008340000 */
[----:B------:R-:W-:Y:S01]  /*1b30*/  STL [R1+0x57c], R3 ;  /* 0x00057c0301007387 */ /* 0x000fe20000100800 */
[----:B------:R-:W2:Y:S03]  /*1b40*/  LDCU.64 UR16, c[0x0][0x390] ;  /* 0x00007200ff1077ac */ /* 0x000ea60008000a00 */
[----:B------:R-:W-:Y:S01]  /*1b50*/  STL [R1+0x578], R100 ;  /* 0x0005786401007387 */ /* 0x000fe20000100800 */
[----:B------:R-:W3:Y:S03]  /*1b60*/  LDCU.64 UR20, c[0x0][0x390] ;  /* 0x00007200ff1477ac */ /* 0x000ee60008000a00 */
[----:B------:R-:W-:Y:S01]  /*1b70*/  STL [R1+0x574], R103 ;  /* 0x0005746701007387 */ /* 0x000fe20000100800 */
[----:B------:R-:W4:Y:S03]  /*1b80*/  LDCU.64 UR22, c[0x0][0x390] ;  /* 0x00007200ff1677ac */ /* 0x000f260008000a00 */
[----:B------:R-:W-:Y:S01]  /*1b90*/  STL [R1+0x570], R112 ;  /* 0x0005707001007387 */ /* 0x000fe20000100800 */
[----:B------:R-:W5:Y:S01]  /*1ba0*/  LDCU.64 UR8, c[0x0][0x390] ;  /* 0x00007200ff0877ac */ /* 0x000f620008000a00 */
[----:B------:R-:W0:Y:S02]  /*1bb0*/  @!P2 SYNCS.CCTL.IV [UR7+0x4000] ;  /* 0x00400000ff00a9b1 */ /* 0x000e240008000007 */
[----:B------:R-:W-:Y:S01]  /*1bc0*/  STL [R1+0x56c], R114 ;  /* 0x00056c7201007387 */ /* 0x000fe20000100800 */
[----:B------:R-:W0:Y:S03]  /*1bd0*/  LDCU.64 UR26, c[0x0][0x390] ;  /* 0x00007200ff1a77ac */ /* 0x000e260008000a00 */
[----:B------:R-:W-:Y:S01]  /*1be0*/  STL [R1+0x568], R116 ;  /* 0x0005687401007387 */ /* 0x000fe20000100800 */
[----:B------:R-:W0:Y:S01]  /*1bf0*/  LDCU.64 UR28, c[0x0][0x390] ;  /* 0x00007200ff1c77ac */ /* 0x000e220008000a00 */
[----:B-1----:R-:W-:-:S02]  /*1c00*/  IMAD.MOV.U32 R102, RZ, RZ, R52 ;  /* 0x000000ffff667224 */ /* 0x002fc400078e0034 */
[----:B------:R-:W-:Y:S01]  /*1c10*/  STL [R1+0x564], R118 ;  /* 0x0005647601007387 */ /* 0x000fe20000100800 */
[----:B------:R-:W-:Y:S01]  /*1c20*/  IMAD.MOV.U32 R92, RZ, RZ, R53 ;  /* 0x000000ffff5c7224 */ /* 0x000fe200078e0035 */
[----:B------:R-:W1:Y:S01]  /*1c30*/  LDCU.64 UR18, c[0x0][0x390] ;  /* 0x00007200ff1277ac */ /* 0x000e620008000a00 */
[----:B------:R-:W-:Y:S01]  /*1c40*/  IMAD.MOV.U32 R0, RZ, RZ, R54 ;  /* 0x000000ffff007224 */ /* 0x000fe200078e0036 */
[----:B------:R-:W-:Y:S01]  /*1c50*/  STL [R1+0x560], R104 ;  /* 0x0005606801007387 */ /* 0x000fe20000100800 */
[----:B------:R-:W-:Y:S01]  /*1c60*/  IMAD.MOV.U32 R96, RZ, RZ, R59 ;  /* 0x000000ffff607224 */ /* 0x000fe200078e003b */
[----:B------:R-:W0:Y:S01]  /*1c70*/  LDCU.64 UR32, c[0x0][0x390] ;  /* 0x00007200ff2077ac */ /* 0x000e220008000a00 */
        /* <DEDUP_REMOVED lines=15> */
[----:B------:R-:W0:Y:S02]  /*1d70*/  LDCU.64 UR36, c[0x0][0x390] ;  /* 0x00007200ff2477ac */ /* 0x000e240008000a00 */
[----:B------:R-:W-:Y:S01]  /*1d80*/  STL [R1+0x54c], R107 ;  /* 0x00054c6b01007387 */ /* 0x000fe20000100800 */
[----:B------:R-:W0:Y:S03]  /*1d90*/  LDCU.64 UR34, c[0x0][0x390] ;  /* 0x00007200ff2277ac */ /* 0x000e260008000a00 */
[----:B------:R-:W-:Y:S04]  /*1da0*/  STL [R1+0x548], R109 ;  /* 0x0005486d01007387 */ /* 0x000fe80000100800 */
[----:B------:R1:W-:Y:S04]  /*1db0*/  STL [R1+0x338], R111 ;  /* 0x0003386f01007387 */ /* 0x0003e80000100800 */
[----:B------:R0:W-:Y:S04]  /*1dc0*/  STL [R1+0x334], R113 ;  /* 0x0003347101007387 */ /* 0x0001e80000100800 */
[----:B------:R-:W-:Y:S01]  /*1dd0*/  STL [R1+0x330], R115 ;  /* 0x0003307301007387 */ /* 0x000fe20000100800 */
[----:B-1----:R-:W-:-:S03]  /*1de0*/  IMAD.MOV.U32 R111, RZ, RZ, R58 ;  /* 0x000000ffff6f7224 */ /* 0x002fc600078e003a */
[----:B------:R-:W-:Y:S01]  /*1df0*/  STL [R1+0x32c], R117 ;  /* 0x00032c7501007387 */ /* 0x000fe20000100800 */
[----:B0-----:R-:W-:-:S03]  /*1e00*/  IMAD.MOV.U32 R113, RZ, RZ, R57 ;  /* 0x000000ffff717224 */ /* 0x001fc600078e0039 */
[----:B------:R0:W-:Y:S04]  /*1e10*/  STL [R1+0x328], R119 ;  /* 0x0003287701007387 */ /* 0x0001e80000100800 */
[----:B------:R1:W-:Y:S04]  /*1e20*/  STL [R1+0x324], R125 ;  /* 0x0003247d01007387 */ /* 0x0003e80000100800 */
[----:B------:R-:W-:Y:S01]  /*1e30*/  STL [R1+0x320], R124 ;  /* 0x0003207c01007387 */ /* 0x000fe20000100800 */
[----:B0-----:R-:W-:-:S03]  /*1e40*/  IMAD.MOV.U32 R119, RZ, RZ, R56 ;  /* 0x000000ffff777224 */ /* 0x001fc600078e0038 */
[----:B------:R-:W-:Y:S01]  /*1e50*/  STL [R1+0x31c], R101 ;  /* 0x00031c6501007387 */ /* 0x000fe20000100800 */
[----:B-1----:R-:W-:-:S03]  /*1e60*/  IMAD.MOV.U32 R125, RZ, RZ, R55 ;  /* 0x000000ffff7d7224 */ /* 0x002fc600078e0037 */
[----:B------:R0:W-:Y:S04]  /*1e70*/  STL.64 [R1+0x190], R4 ;  /* 0x0001900401007387 */ /* 0x0001e80000100a00 */
[----:B------:R-:W-:Y:S04]  /*1e80*/  STL.64 [R1+0x198], R6 ;  /* 0x0001980601007387 */ /* 0x000fe80000100a00 */
[----:B------:R-:W-:Y:S04]  /*1e90*/  STL.64 [R1+0x1a0], R8 ;  /* 0x0001a00801007387 */ /* 0x000fe80000100a00 */
[----:B------:R-:W-:Y:S01]  /*1ea0*/  STL.64 [R1+0x1a8], R10 ;  /* 0x0001a80a01007387 */ /* 0x000fe20000100a00 */
[----:B0-----:R-:W-:-:S02]  /*1eb0*/  IMAD.SHL.U32 R4, R2, 0x1000, RZ ;  /* 0x0000100002047824 */ /* 0x001fc400078e00ff */
[----:B------:R-:W-:Y:S01]  /*1ec0*/  IMAD.SHL.U32 R5, R2, 0x10, RZ ;  /* 0x0000001002057824 */ /* 0x000fe200078e00ff */
[----:B------:R-:W-:Y:S02]  /*1ed0*/  STL.64 [R1+0x1b0], R12 ;  /* 0x0001b00c01007387 */ /* 0x000fe40000100a00 */
[----:B------:R-:W-:Y:S02]  /*1ee0*/  LOP3.LUT R2, R4, 0x7000, RZ, 0xc0, !PT ;  /* 0x0000700004027812 */ /* 0x000fe400078ec0ff */
[----:B------:R-:W-:Y:S02]  /*1ef0*/  STL.64 [R1+0x1b8], R14 ;  /* 0x0001b80e01007387 */ /* 0x000fe40000100a00 */
[----:B------:R-:W-:Y:S02]  /*1f00*/  LOP3.LUT R2, R2, 0xff0, R5, 0xf8, !PT ;  /* 0x00000ff002027812 */ /* 0x000fe400078ef805 */
[----:B------:R-:W-:Y:S04]  /*1f10*/  STL.64 [R1+0x1c0], R16 ;  /* 0x0001c01001007387 */ /* 0x000fe80000100a00 */
        /* <DEDUP_REMOVED lines=16> */
[----:B------:R0:W-:Y:S02]  /*2020*/  STL.64 [R1+0x248], R50 ;  /* 0x0002483201007387 */ /* 0x0001e40000100a00 */
[----:B0-----:R-:W0:Y:S02]  /*2030*/  LDTM.x64 R4, tmem[UR4+0x40] ;  /* 0x00004004000479ee */ /* 0x001e240008340000 */
[----:B0-----:R-:W-:Y:S01]  /*2040*/  STL.64 [R1+0x100], R4 ;  /* 0x0001000401007387 */ /* 0x001fe20000100a00 */
[----:B------:R-:W-:-:S02]  /*2050*/  IMAD.MOV.U32 R3, RZ, RZ, R24 ;  /* 0x000000ffff037224 */ /* 0x000fc400078e0018 */
[----:B------:R-:W-:Y:S01]  /*2060*/  IMAD.MOV.U32 R100, RZ, RZ, R25 ;  /* 0x000000ffff647224 */ /* 0x000fe200078e0019 */
[----:B------:R-:W-:Y:S01]  /*2070*/  STL.64 [R1+0x108], R6 ;  /* 0x0001080601007387 */ /* 0x000fe20000100a00 */
[----:B------:R-:W-:Y:S02]  /*2080*/  IMAD.MOV.U32 R103, RZ, RZ, R26 ;  /* 0x000000ffff677224 */ /* 0x000fe400078e001a */
[----:B------:R-:W-:Y:S01]  /*2090*/  IMAD.MOV.U32 R112, RZ, RZ, R27 ;  /* 0x000000ffff707224 */ /* 0x000fe200078e001b */
[----:B------:R-:W-:Y:S01]  /*20a0*/  STL.64 [R1+0x110], R8 ;  /* 0x0001100801007387 */ /* 0x000fe20000100a00 */
[----:B------:R-:W-:Y:S02]  /*20b0*/  IMAD.MOV.U32 R114, RZ, RZ, R28 ;  /* 0x000000ffff727224 */ /* 0x000fe400078e001c */
[----:B------:R-:W-:Y:S01]  /*20c0*/  IMAD.MOV.U32 R116, RZ, RZ, R29 ;  /* 0x000000ffff747224 */ /* 0x000fe200078e001d */
[----:B------:R-:W-:Y:S01]  /*20d0*/  STL.64 [R1+0x118], R10 ;  /* 0x0001180a01007387 */ /* 0x000fe20000100a00 */
        /* <DEDUP_REMOVED lines=17> */
[----:B------:R0:W-:Y:S01]  /*21f0*/  STL.64 [R1+0x148], R22 ;  /* 0x0001481601007387 */ /* 0x0001e20000100a00 */
[----:B------:R-:W-:-:S02]  /*2200*/  IMAD.MOV.U32 R120, RZ, RZ, R42 ;  /* 0x000000ffff787224 */ /* 0x000fc400078e002a */
[----:B------:R-:W-:Y:S02]  /*2210*/  IMAD.MOV.U32 R117, RZ, RZ, R43 ;  /* 0x000000ffff757224 */ /* 0x000fe400078e002b */
[----:B------:R-:W-:Y:S02]  /*2220*/  IMAD.MOV.U32 R115, RZ, RZ, R44 ;  /* 0x000000ffff737224 */ /* 0x000fe400078e002c */
[----:B------:R-:W-:Y:S02]  /*2230*/  IMAD.MOV.U32 R101, RZ, RZ, R45 ;  /* 0x000000ffff657224 */ /* 0x000fe400078e002d */
[----:B------:R-:W-:Y:S02]  /*2240*/  IMAD.MOV.U32 R99, RZ, RZ, R46 ;  /* 0x000000ffff637224 */ /* 0x000fe400078e002e */
[----:B------:R-:W-:Y:S02]  /*2250*/  IMAD.MOV.U32 R98, RZ, RZ, R47 ;  /* 0x000000ffff627224 */ /* 0x000fe400078e002f */
        /* <DEDUP_REMOVED lines=20> */
[----:B0-----:R-:W0:Y:S02]  /*23a0*/  LDTM.x64 R4, tmem[UR4+0x80] ;  /* 0x00008004000479ee */ /* 0x001e240008340000 */
[----:B0-----:R-:W-:Y:S04]  /*23b0*/  STL.64 [R1], R4 ;  /* 0x0000000401007387 */ /* 0x001fe80000100a00 */
        /* <DEDUP_REMOVED lines=31> */
[----:B0-----:R-:W0:Y:S01]  /*25b0*/  LDTM.x64 R4, tmem[UR4+0xc0] ;  /* 0x0000c004000479ee */ /* 0x001e220008340000 */
[----:B------:R-:W-:Y:S01]  /*25c0*/  NOP ;  /* 0x0000000000007918 */ /* 0x000fe20000000000 */
[----:B------:R-:W1:Y:S01]  /*25d0*/  LDCU.64 UR4, c[0x0][0x390] ;  /* 0x00007200ff0477ac */ /* 0x000e620008000a00 */
[----:B0-----:R-:W-:Y:S04]  /*25e0*/  STL.64 [R1+0x440], R66 ;  /* 0x0004404201007387 */ /* 0x001fe80000100a00 */
        /* <DEDUP_REMOVED lines=30> */
[----:B------:R0:W-:Y:S04]  /*27d0*/  STL.64 [R1+0x340], R4 ;  /* 0x0003400401007387 */ /* 0x0001e80000100a00 */
[----:B0-----:R-:W2:Y:S04]  /*27e0*/  LDL.LU R4, [R1+0x190] ;  /* 0x0001900001047983 */ /* 0x001ea80000300800 */
[----:B------:R-:W2:Y:S04]  /*27f0*/  LDL.LU R5, [R1+0x194] ;  /* 0x0001940001057983 */ /* 0x000ea80000300800 */
[----:B------:R-:W2:Y:S04]  /*2800*/  LDL.LU R6, [R1+0x198] ;  /* 0x0001980001067983 */ /* 0x000ea80000300800 */
[----:B------:R-:W2:Y:S04]  /*2810*/  LDL.LU R7, [R1+0x19c] ;  /* 0x00019c0001077983 */ /* 0x000ea80000300800 */
[----:B------:R-:W3:Y:S04]  /*2820*/  LDL.LU R8, [R1+0x1a0] ;  /* 0x0001a00001087983 */ /* 0x000ee80000300800 */
[----:B------:R-:W3:Y:S04]  /*2830*/  LDL.LU R9, [R1+0x1a4] ;  /* 0x0001a40001097983 */ /* 0x000ee80000300800 */
[----:B------:R-:W3:Y:S04]  /*2840*/  LDL.LU R10, [R1+0x1a8] ;  /* 0x0001a800010a7983 */ /* 0x000ee80000300800 */
[----:B------:R-:W3:Y:S04]  /*2850*/  LDL.LU R11, [R1+0x1ac] ;  /* 0x0001ac00010b7983 */ /* 0x000ee80000300800 */
[----:B------:R-:W4:Y:S04]  /*2860*/  LDL.LU R12, [R1+0x1b0] ;  /* 0x0001b000010c7983 */ /* 0x000f280000300800 */
[----:B------:R-:W4:Y:S04]  /*2870*/  LDL.LU R13, [R1+0x1b4] ;  /* 0x0001b400010d7983 */ /* 0x000f280000300800 */
[----:B------:R-:W4:Y:S04]  /*2880*/  LDL.LU R14, [R1+0x1b8] ;  /* 0x0001b800010e7983 */ /* 0x000f280000300800 */
[----:B------:R-:W4:Y:S04]  /*2890*/  LDL.LU R15, [R1+0x1bc] ;  /* 0x0001bc00010f7983 */ /* 0x000f280000300800 */
[----:B------:R-:W5:Y:S04]  /*28a0*/  LDL.LU R16, [R1+0x1c0] ;  /* 0x0001c00001107983 */ /* 0x000f680000300800 */
        /* <DEDUP_REMOVED lines=34> */
[----:B------:R-:W5:Y:S01]  /*2ad0*/  LDL.LU R51, [R1+0x24c] ;  /* 0x00024c0001337983 */ /* 0x000f620000300800 */
[----:B------:R-:W-:-:S02]  /*2ae0*/  IMAD.MOV.U32 R52, RZ, RZ, R102 ;  /* 0x000000ffff347224 */ /* 0x000fc400078e0066 */
[----:B------:R-:W-:Y:S01]  /*2af0*/  IMAD.MOV.U32 R53, RZ, RZ, R92 ;  /* 0x000000ffff357224 */ /* 0x000fe200078e005c */
[----:B------:R-:W-:Y:S01]  /*2b00*/  BAR.SYNC.DEFER_BLOCKING 0x0 ;  /* 0x0000000000007b1d */ /* 0x000fe20000010000 */
[----:B------:R-:W-:Y:S01]  /*2b10*/  IMAD.MOV.U32 R59, RZ, RZ, R96 ;  /* 0x000000ffff3b7224 */ /* 0x000fe200078e0060 */
[C---:B------:R-:W-:Y:S01]  /*2b20*/  LOP3.LUT R96, R2.reuse, 0x10, RZ, 0x3c, !PT ;  /* 0x0000001002607812 */ /* 0x040fe200078e3cff */
[----:B------:R-:W-:Y:S01]  /*2b30*/  IMAD.MOV.U32 R60, RZ, RZ, R93 ;  /* 0x000000ffff3c7224 */ /* 0x000fe200078e005d */
[C---:B------:R-:W-:Y:S01]  /*2b40*/  LOP3.LUT R93, R2.reuse, 0x20, RZ, 0x3c, !PT ;  /* 0x00000020025d7812 */ /* 0x040fe200078e3cff */
[----:B------:R-:W-:Y:S01]  /*2b50*/  IMAD.MOV.U32 R63, RZ, RZ, R72 ;  /* 0x000000ffff3f7224 */ /* 0x000fe200078e0048 */
[C---:B------:R-:W-:Y:S01]  /*2b60*/  LOP3.LUT R72, R2.reuse, 0x30, RZ, 0x3c, !PT ;  /* 0x0000003002487812 */ /* 0x040fe200078e3cff */
[----:B------:R-:W-:Y:S01]  /*2b70*/  IMAD.MOV.U32 R64, RZ, RZ, R71 ;  /* 0x000000ffff407224 */ /* 0x000fe200078e0047 */
[----:B------:R-:W0:Y:S01]  /*2b80*/  S2R R102, SR_TID.X ;  /* 0x0000000000667919 */ /* 0x000e220000002100 */
[----:B------:R-:W-:Y:S01]  /*2b90*/  IMAD.MOV.U32 R65, RZ, RZ, R70 ;  /* 0x000000ffff417224 */ /* 0x000fe200078e0046 */
[C---:B------:R-:W-:Y:S01]  /*2ba0*/  LOP3.LUT R71, R2.reuse, 0x40, RZ, 0x3c, !PT ;  /* 0x0000004002477812 */ /* 0x040fe200078e3cff */
[----:B------:R-:W-:Y:S01]  /*2bb0*/  IMAD.MOV.U32 R61, RZ, RZ, R74 ;  /* 0x000000ffff3d7224 */ /* 0x000fe200078e004a */
[----:B------:R-:W1:Y:S01]  /*2bc0*/  S2R R92, SR_TID.X ;  /* 0x00000000005c7919 */ /* 0x000e620000002100 */
[C---:B------:R-:W-:Y:S01]  /*2bd0*/  LOP3.LUT R70, R2.reuse, 0x50, RZ, 0x3c, !PT ;  /* 0x0000005002467812 */ /* 0x040fe200078e3cff */
[----:B------:R-:W-:Y:S01]  /*2be0*/  IMAD.MOV.U32 R62, RZ, RZ, R73 ;  /* 0x000000ffff3e7224 */ /* 0x000fe200078e0049 */
[C---:B------:R-:W-:Y:S01]  /*2bf0*/  LOP3.LUT R74, R2.reuse, 0x60, RZ, 0x3c, !PT ;  /* 0x00000060024a7812 */ /* 0x040fe200078e3cff */
[----:B------:R-:W-:Y:S01]  /*2c00*/  IMAD.MOV.U32 R66, RZ, RZ, R69 ;  /* 0x000000ffff427224 */ /* 0x000fe200078e0045 */
[----:B------:R-:W-:Y:S01]  /*2c10*/  LOP3.LUT R73, R2, 0x70, RZ, 0x3c, !PT ;  /* 0x0000007002497812 */ /* 0x000fe200078e3cff */
[----:B------:R-:W-:-:S02]  /*2c20*/  IMAD.MOV.U32 R67, RZ, RZ, R68 ;  /* 0x000000ffff437224 */ /* 0x000fc400078e0044 */
[----:B------:R-:W-:Y:S02]  /*2c30*/  IMAD.MOV.U32 R54, RZ, RZ, R0 ;  /* 0x000000ffff367224 */ /* 0x000fe400078e0000 */
[----:B------:R-:W-:Y:S02]  /*2c40*/  IMAD.MOV.U32 R56, RZ, RZ, R119 ;  /* 0x000000ffff387224 */ /* 0x000fe400078e0077 */
[----:B------:R-:W-:Y:S02]  /*2c50*/  IMAD.MOV.U32 R58, RZ, RZ, R111 ;  /* 0x000000ffff3a7224 */ /* 0x000fe400078e006f */
[----:B------:R-:W-:Y:S02]  /*2c60*/  IMAD.MOV.U32 R55, RZ, RZ, R125 ;  /* 0x000000ffff377224 */ /* 0x000fe400078e007d */
[----:B------:R-:W-:Y:S01]  /*2c70*/  IMAD.MOV.U32 R57, RZ, RZ, R113 ;  /* 0x000000ffff397224 */ /* 0x000fe200078e0071 */
[----:B0-----:R-:W-:Y:S02]  /*2c80*/  LOP3.LUT R102, R102, 0x1f, RZ, 0xc0, !PT ;  /* 0x0000001f66667812 */ /* 0x001fe400078ec0ff */
[----:B-1----:R-:W-:-:S03]  /*2c90*/  LOP3.LUT R92, R92, 0xe0, RZ, 0xc0, !PT ;  /* 0x000000e05c5c7812 */ /* 0x002fc600078ec0ff */
[----:B------:R-:W-:Y:S01]  /*2ca0*/  IMAD.SHL.U32 R68, R102, 0x10, RZ ;  /* 0x0000001066447824 */ /* 0x000fe200078e00ff */
[----:B------:R-:W-:Y:S01]  /*2cb0*/  SHF.R.U32.HI R0, RZ, 0x1, R92 ;  /* 0x00000001ff007819 */ /* 0x000fe2000001165c */
[----:B------:R-:W-:-:S05]  /*2cc0*/  IMAD.SHL.U32 R69, R92, 0x80, RZ ;  /* 0x000000805c457824 */ /* 0x000fca00078e00ff */
[----:B------:R-:W-:Y:S01]  /*2cd0*/  LOP3.LUT R0, R0, R69, R68, 0x1e, !PT ;  /* 0x0000004500007212 */ /* 0x000fe200078e1e44 */
[----:B--2---:R-:W-:Y:S04]  /*2ce0*/  STS.128 [R2+UR7], R4 ;  /* 0x0000000402007988 */ /* 0x004fe80008000c07 */
[----:B---3--:R-:W-:Y:S04]  /*2cf0*/  STS.128 [R96+UR7], R8 ;  /* 0x0000000860007988 */ /* 0x008fe80008000c07 */
[----:B----4-:R-:W-:Y:S04]  /*2d00*/  STS.128 [R93+UR7], R12 ;  /* 0x0000000c5d007988 */ /* 0x010fe80008000c07 */
[----:B-----5:R-:W-:Y:S04]  /*2d10*/  STS.128 [R72+UR7], R16 ;  /* 0x0000001048007988 */ /* 0x020fe80008000c07 */
[----:B------:R-:W-:Y:S04]  /*2d20*/  STS.128 [R71+UR7], R20 ;  /* 0x0000001447007988 */ /* 0x000fe80008000c07 */
[----:B------:R-:W-:Y:S04]  /*2d30*/  STS.128 [R70+UR7], R24 ;  /* 0x0000001846007988 */ /* 0x000fe80008000c07 */
[----:B------:R-:W-:Y:S04]  /*2d40*/  STS.128 [R74+UR7], R28 ;  /* 0x0000001c4a007988 */ /* 0x000fe80008000c07 */
[----:B------:R-:W-:Y:S01]  /*2d50*/  STS.128 [R73+UR7], R32 ;  /* 0x0000002049007988 */ /* 0x000fe20008000c07 */
[----:B------:R-:W-:Y:S06]  /*2d60*/  BAR.SYNC.DEFER_BLOCKING 0x0 ;  /* 0x0000000000007b1d */ /* 0x000fec0000010000 */
[----:B------:R-:W0:Y:S04]  /*2d70*/  LDSM.16.M88.4 R4, [R0+UR7] ;  /* 0x000000070004783b */ /* 0x000e280008000200 */
[----:B------:R-:W-:Y:S04]  /*2d80*/  LDSM.16.M88.4 R12, [R0+UR7+0x400] ;  /* 0x00040007000c783b */ /* 0x000fe80008000200 */
[----:B------:R-:W-:Y:S01]  /*2d90*/  LDSM.16.M88.4 R8, [R0+UR7+0x600] ;  /* 0x000600070008783b */ /* 0x000fe20008000200 */
[----:B0-----:R-:W-:-:S03]  /*2da0*/  IMAD.MOV.U32 R111, RZ, RZ, R4 ;  /* 0x000000ffff6f7224 */ /* 0x001fc600078e0004 */
[----:B------:R-:W-:Y:S01]  /*2db0*/  STL.64 [R1+0x290], R6 ;  /* 0x0002900601007387 */ /* 0x000fe20000100a00 */
[----:B------:R-:W-:-:S03]  /*2dc0*/  IMAD.MOV.U32 R119, RZ, RZ, R5 ;  /* 0x000000ffff777224 */ /* 0x000fc600078e0005 */
[----:B------:R-:W0:Y:S04]  /*2dd0*/  LDSM.16.M88.4 R4, [R0+UR7+0x200] ;  /* 0x000200070004783b */ /* 0x000e280008000200 */
[----:B0-----:R-:W-:Y:S04]  /*2de0*/  STL.64 [R1+0x298], R4 ;  /* 0x0002980401007387 */ /* 0x001fe80000100a00 */
[----:B------:R-:W-:Y:S04]  /*2df0*/  STL.64 [R1+0x2a0], R6 ;  /* 0x0002a00601007387 */ /* 0x000fe80000100a00 */
[----:B------:R-:W0:Y:S04]  /*2e00*/  LDSM.16.M88.4 R4, [R0+UR7+0x800] ;  /* 0x000800070004783b */ /* 0x000e280008000200 */
[----:B------:R-:W-:Y:S04]  /*2e10*/  STL.64 [R1+0x2a8], R12 ;  /* 0x0002a80c01007387 */ /* 0x000fe80000100a00 */
[----:B------:R-:W-:Y:S04]  /*2e20*/  STL.64 [R1+0x2b0], R14 ;  /* 0x0002b00e01007387 */ /* 0x000fe80000100a00 */
[----:B------:R-:W-:Y:S04]  /*2e30*/  STL.64 [R1+0x2b8], R8 ;  /* 0x0002b80801007387 */ /* 0x000fe80000100a00 */
[----:B------:R-:W-:Y:S04]  /*2e40*/  STL.64 [R1+0x2c0], R10 ;  /* 0x0002c00a01007387 */ /* 0x000fe80000100a00 */
[----:B------:R-:W1:Y:S04]  /*2e50*/  LDSM.16.M88.4 R12, [R0+UR7+0xa00] ;  /* 0x000a0007000c783b */ /* 0x000e680008000200 */
[----:B------:R-:W2:Y:S04]  /*2e60*/  LDSM.16.M88.4 R8, [R0+UR7+0xc00] ;  /* 0x000c00070008783b */ /* 0x000ea80008000200 */
[----:B0-----:R-:W-:Y:S04]  /*2e70*/  STL.64 [R1+0x2c8], R4 ;  /* 0x0002c80401007387 */ /* 0x001fe80000100a00 */
[----:B------:R-:W-:Y:S04]  /*2e80*/  STL.64 [R1+0x2d0], R6 ;  /* 0x0002d00601007387 */ /* 0x000fe80000100a00 */
[----:B------:R-:W0:Y:S01]  /*2e90*/  LDSM.16.M88.4 R4, [R0+UR7+0xe00] ;  /* 0x000e00070004783b */ /* 0x000e220008000200 */
[----:B------:R-:W-:Y:S06]  /*2ea0*/  BAR.SYNC.DEFER_BLOCKING 0x0 ;  /* 0x0000000000007b1d */ /* 0x000fec0000010000 */
[----:B-1----:R-:W-:Y:S04]  /*2eb0*/  STL.64 [R1+0x2f8], R12 ;  /* 0x0002f80c01007387 */ /* 0x002fe80000100a00 */
[----:B------:R-:W-:Y:S04]  /*2ec0*/  STL.64 [R1+0x300], R14 ;  /* 0x0003000e01007387 */ /* 0x000fe80000100a00 */
[----:B--2---:R-:W-:Y:S04]  /*2ed0*/  STL.64 [R1+0x2e8], R8 ;  /* 0x0002e80801007387 */ /* 0x004fe80000100a00 */
[----:B------:R-:W-:Y:S04]  /*2ee0*/  STL.64 [R1+0x2f0], R10 ;  /* 0x0002f00a01007387 */ /* 0x000fe80000100a00 */
[----:B------:R-:W-:Y:S04]  /*2ef0*/  STS.128 [R2+UR7], R36 ;  /* 0x0000002402007988 */ /* 0x000fe80008000c07 */
[----:B------:R-:W-:Y:S04]  /*2f00*/  STS.128 [R96+UR7], R40 ;  /* 0x0000002860007988 */ /* 0x000fe80008000c07 */
[----:B------:R-:W-:Y:S04]  /*2f10*/  STS.128 [R93+UR7], R44 ;  /* 0x0000002c5d007988 */ /* 0x000fe80008000c07 */
[----:B------:R-:W-:Y:S04]  /*2f20*/  STS.128 [R72+UR7], R48 ;  /* 0x0000003048007988 */ /* 0x000fe80008000c07 */
[----:B------:R-:W-:Y:S04]  /*2f30*/  STS.128 [R71+UR7], R52 ;  /* 0x0000003447007988 */ /* 0x000fe80008000c07 */
[----:B------:R-:W-:Y:S04]  /*2f40*/  STS.128 [R70+UR7], R56 ;  /* 0x0000003846007988 */ /* 0x000fe80008000c07 */
[----:B------:R-:W-:Y:S04]  /*2f50*/  STS.128 [R74+UR7], R60 ;  /* 0x0000003c4a007988 */ /* 0x000fe80008000c07 */
[----:B------:R-:W-:Y:S01]  /*2f60*/  STS.128 [R73+UR7], R64 ;  /* 0x0000004049007988 */ /* 0x000fe20008000c07 */
[----:B------:R-:W-:Y:S06]  /*2f70*/  BAR.SYNC.DEFER_BLOCKING 0x0 ;  /* 0x0000000000007b1d */ /* 0x000fec0000010000 */
[----:B0-----:R-:W-:Y:S04]  /*2f80*/  STL.64 [R1+0x2d8], R4 ;  /* 0x0002d80401007387 */ /* 0x001fe80000100a00 */
[----:B------:R-:W-:Y:S04]  /*2f90*/  STL.64 [R1+0x2e0], R6 ;  /* 0x0002e00601007387 */ /* 0x000fe80000100a00 */
[----:B------:R-:W0:Y:S04]  /*2fa0*/  LDSM.16.M88.4 R4, [R0+UR7] ;  /* 0x000000070004783b */ /* 0x000e280008000200 */
[----:B------:R-:W1:Y:S04]  /*2fb0*/  LDSM.16.M88.4 R8, [R0+UR7+0x200] ;  /* 0x000200070008783b */ /* 0x000e680008000200 */
[----:B------:R-:W-:Y:S01]  /*2fc0*/  LDSM.16.M88.4 R12, [R0+UR7+0x600] ;  /* 0x00060007000c783b */ /* 0x000fe20008000200 */
[----:B0-----:R-:W-:-:S03]  /*2fd0*/  IMAD.MOV.U32 R113, RZ, RZ, R4 ;  /* 0x000000ffff717224 */ /* 0x001fc600078e0004 */
[----:B------:R-:W-:Y:S01]  /*2fe0*/  STL.64 [R1+0x218], R6 ;  /* 0x0002180601007387 */ /* 0x000fe20000100a00 */
[----:B------:R-:W-:-:S03]  /*2ff0*/  IMAD.MOV.U32 R125, RZ, RZ, R5 ;  /* 0x000000ffff7d7224 */ /* 0x000fc600078e0005 */
[----:B------:R-:W0:Y:S04]  /*3000*/  LDSM.16.M88.4 R4, [R0+UR7+0x400] ;  /* 0x000400070004783b */ /* 0x000e280008000200 */
[----:B-1----:R-:W-:Y:S04]  /*3010*/  STL.64 [R1+0x220], R8 ;  /* 0x0002200801007387 */ /* 0x002fe80000100a00 */
[----:B------:R-:W-:Y:S04]  /*3020*/  STL.64 [R1+0x228], R10 ;  /* 0x0002280a01007387 */ /* 0x000fe80000100a00 */
[----:B------:R-:W1:Y:S04]  /*3030*/  LDSM.16.M88.4 R8, [R0+UR7+0x800] ;  /* 0x000800070008783b */ /* 0x000e680008000200 */
[----:B0-----:R-:W-:Y:S04]  /*3040*/  STL.64 [R1+0x230], R4 ;  /* 0x0002300401007387 */ /* 0x001fe80000100a00 */
[----:B------:R-:W-:Y:S04]  /*3050*/  STL.64 [R1+0x238], R6 ;  /* 0x0002380601007387 */ /* 0x000fe80000100a00 */
[----:B------:R-:W0:Y:S04]  /*3060*/  LDSM.16.M88.4 R4, [R0+UR7+0xa00] ;  /* 0x000a00070004783b */ /* 0x000e280008000200 */
[----:B------:R-:W-:Y:S04]  /*3070*/  STL.64 [R1+0x240], R12 ;  /* 0x0002400c01007387 */ /* 0x000fe80000100a00 */
[----:B------:R-:W-:Y:S04]  /*3080*/  STL.64 [R1+0x248], R14 ;  /* 0x0002480e01007387 */ /* 0x000fe80000100a00 */
[----:B------:R-:W2:Y:S04]  /*3090*/  LDSM.16.M88.4 R12, [R0+UR7+0xc00] ;  /* 0x000c0007000c783b */ /* 0x000ea80008000200 */
[----:B-1----:R-:W-:Y:S04]  /*30a0*/  STL.64 [R1+0x250], R8 ;  /* 0x0002500801007387 */ /* 0x002fe80000100a00 */
[----:B------:R-:W-:Y:S04]  /*30b0*/  STL.64 [R1+0x258], R10 ;  /* 0x0002580a01007387 */ /* 0x000fe80000100a00 */
[----:B------:R-:W1:Y:S04]  /*30c0*/  LDSM.16.M88.4 R8, [R0+UR7+0xe00] ;  /* 0x000e00070008783b */ /* 0x000e680008000200 */
[----:B0-----:R0:W-:Y:S04]  /*30d0*/  STL.64 [R1+0x280], R4 ;  /* 0x0002800401007387 */ /* 0x0011e80000100a00 */
[----:B------:R3:W-:Y:S04]  /*30e0*/  STL.64 [R1+0x288], R6 ;  /* 0x0002880601007387 */ /* 0x0007e80000100a00 */
[----:B0-----:R-:W4:Y:S04]  /*30f0*/  LDL.LU R4, [R1] ;  /* 0x0000000001047983 */ /* 0x001f280000300800 */
[----:B--2---:R-:W-:Y:S04]  /*3100*/  STL.64 [R1+0x270], R12 ;  /* 0x0002700c01007387 */ /* 0x004fe80000100a00 */
[----:B------:R-:W-:Y:S04]  /*3110*/  STL.64 [R1+0x278], R14 ;  /* 0x0002780e01007387 */ /* 0x000fe80000100a00 */
[----:B-1----:R0:W-:Y:S04]  /*3120*/  STL.64 [R1+0x260], R8 ;  /* 0x0002600801007387 */ /* 0x0021e80000100a00 */
[----:B------:R1:W-:Y:S04]  /*3130*/  STL.64 [R1+0x268], R10 ;  /* 0x0002680a01007387 */ /* 0x0003e80000100a00 */
[----:B------:R-:W4:Y:S04]  /*3140*/  LDL.LU R5, [R1+0x4] ;  /* 0x0000040001057983 */ /* 0x000f280000300800 */
[----:B---3--:R-:W2:Y:S04]  /*3150*/  LDL.LU R6, [R1+0x8] ;  /* 0x0000080001067983 */ /* 0x008ea80000300800 */
[----:B------:R-:W2:Y:S04]  /*3160*/  LDL.LU R7, [R1+0xc] ;  /* 0x00000c0001077983 */ /* 0x000ea80000300800 */
[----:B0-----:R-:W3:Y:S04]  /*3170*/  LDL.LU R8, [R1+0x10] ;  /* 0x0000100001087983 */ /* 0x001ee80000300800 */
[----:B------:R-:W3:Y:S04]  /*3180*/  LDL.LU R9, [R1+0x14] ;  /* 0x0000140001097983 */ /* 0x000ee80000300800 */
[----:B-1----:R-:W5:Y:S04]  /*3190*/  LDL.LU R10, [R1+0x18] ;  /* 0x00001800010a7983 */ /* 0x002f680000300800 */
[----:B------:R-:W5:Y:S04]  /*31a0*/  LDL.LU R11, [R1+0x1c] ;  /* 0x00001c00010b7983 */ /* 0x000f680000300800 */
[----:B------:R-:W2:Y:S04]  /*31b0*/  LDL.LU R12, [R1+0x20] ;  /* 0x00002000010c7983 */ /* 0x000ea80000300800 */
        /* <DEDUP_REMOVED lines=54> */
[----:B------:R-:W2:Y:S01]  /*3520*/  LDL.LU R67, [R1+0xfc] ;  /* 0x0000fc0001437983 */ /* 0x000ea20000300800 */
[----:B------:R-:W-:Y:S06]  /*3530*/  BAR.SYNC.DEFER_BLOCKING 0x0 ;  /* 0x0000000000007b1d */ /* 0x000fec0000010000 */
[----:B--2---:R-:W-:Y:S04]  /*3540*/  STL.64 [R1+0x540], R66 ;  /* 0x0005404201007387 */ /* 0x004fe80000100a00 */
        /* <DEDUP_REMOVED lines=27> */
[----:B-----5:R-:W-:Y:S04]  /*3700*/  STL.64 [R1+0x460], R10 ;  /* 0x0004600a01007387 */ /* 0x020fe80000100a00 */
[----:B---3--:R-:W-:Y:S04]  /*3710*/  STL.64 [R1+0x458], R8 ;  /* 0x0004580801007387 */ /* 0x008fe80000100a00 */
[----:B------:R-:W-:Y:S04]  /*3720*/  STL.64 [R1+0x450], R6 ;  /* 0x0004500601007387 */ /* 0x000fe80000100a00 */
[----:B----4-:R0:W-:Y:S04]  /*3730*/  STL.64 [R1+0x448], R4 ;  /* 0x0004480401007387 */ /* 0x0101e80000100a00 */
        /* <DEDUP_REMOVED lines=22> */
[----:B------:R-:W5:Y:S01]  /*38a0*/  LDL.LU R3, [R1+0x57c] ;  /* 0x00057c0001037983 */ /* 0x000f620000300800 */
[----:B------:R-:W-:Y:S02]  /*38b0*/  IMAD.MOV.U32 R26, RZ, RZ, R103 ;  /* 0x000000ffff1a7224 */ /* 0x000fe400078e0067 */
[----:B------:R-:W-:Y:S01]  /*38c0*/  IMAD.MOV.U32 R27, RZ, RZ, R112 ;  /* 0x000000ffff1b7224 */ /* 0x000fe200078e0070 */
[----:B------:R-:W5:Y:S01]  /*38d0*/  LDL.LU R100, [R1+0x578] ;  /* 0x0005780001647983 */ /* 0x000f620000300800 */
[----:B------:R-:W-:Y:S02]  /*38e0*/  IMAD.MOV.U32 R28, RZ, RZ, R114 ;  /* 0x000000ffff1c7224 */ /* 0x000fe400078e0072 */
[----:B------:R-:W-:Y:S01]  /*38f0*/  IMAD.MOV.U32 R29, RZ, RZ, R116 ;  /* 0x000000ffff1d7224 */ /* 0x000fe200078e0074 */
        /* <DEDUP_REMOVED lines=16> */
[----:B------:R-:W-:-:S03]  /*3a00*/  IMAD.MOV.U32 R36, RZ, RZ, R107 ;  /* 0x000000ffff247224 */ /* 0x000fc600078e006b */
[----:B------:R-:W5:Y:S01]  /*3a10*/  LDL.LU R106, [R1+0x55c] ;  /* 0x00055c00016a7983 */ /* 0x000f620000300800 */
[----:B------:R-:W-:-:S03]  /*3a20*/  IMAD.MOV.U32 R37, RZ, RZ, R109 ;  /* 0x000000ffff257224 */ /* 0x000fc600078e006d */
[----:B------:R-:W5:Y:S04]  /*3a30*/  LDL.LU R108, [R1+0x558] ;  /* 0x00055800016c7983 */ /* 0x000f680000300800 */
[----:B------:R-:W5:Y:S04]  /*3a40*/  LDL.LU R110, [R1+0x554] ;  /* 0x00055400016e7983 */ /* 0x000f680000300800 */
[----:B------:R-:W5:Y:S04]  /*3a50*/  LDL.LU R105, [R1+0x550] ;  /* 0x0005500001697983 */ /* 0x000f680000300800 */
[----:B------:R-:W5:Y:S04]  /*3a60*/  LDL.LU R107, [R1+0x54c] ;  /* 0x00054c00016b7983 */ /* 0x000f680000300800 */
[----:B------:R-:W5:Y:S01]  /*3a70*/  LDL.LU R109, [R1+0x548] ;  /* 0x00054800016d7983 */ /* 0x000f620000300800 */
        /* <DEDUP_REMOVED lines=13> */
[----:B------:R-:W-:Y:S01]  /*3b50*/  IMAD.MOV.U32 R51, RZ, RZ, R91 ;  /* 0x000000ffff337224 */ /* 0x000fe200078e005b */
[----:B------:R-:W0:Y:S01]  /*3b60*/  LDC.64 R94, c[0x0][0x390] ;  /* 0x0000e400ff5e7b82 */ /* 0x000e220000000a00 */
        /* <DEDUP_REMOVED lines=21> */
[----:B------:R-:W1:Y:S04]  /*3cc0*/  LDSM.16.M88.4 R76, [R0+UR7] ;  /* 0x00000007004c783b */ /* 0x000e680008000200 */
[----:B------:R-:W2:Y:S04]  /*3cd0*/  LDSM.16.M88.4 R4, [R0+UR7+0x200] ;  /* 0x000200070004783b */ /* 0x000ea80008000200 */
[----:B------:R-:W3:Y:S04]  /*3ce0*/  LDSM.16.M88.4 R12, [R0+UR7+0x400] ;  /* 0x00040007000c783b */ /* 0x000ee80008000200 */
[----:B------:R-:W4:Y:S04]  /*3cf0*/  LDSM.16.M88.4 R8, [R0+UR7+0x600] ;  /* 0x000600070008783b */ /* 0x000f280008000200 */
[----:B-1----:R-:W-:Y:S01]  /*3d00*/  STL.64 [R1+0x198], R78 ;  /* 0x0001984e01007387 */ /* 0x002fe20000100a00 */
[----:B------:R-:W-:-:S02]  /*3d10*/  IMAD.MOV.U32 R115, RZ, RZ, R76 ;  /* 0x000000ffff737224 */ /* 0x000fc400078e004c */
[----:B------:R-:W-:Y:S01]  /*3d20*/  IMAD.MOV.U32 R124, RZ, RZ, R77 ;  /* 0x000000ffff7c7224 */ /* 0x000fe200078e004d */
[----:B--2---:R-:W-:Y:S04]  /*3d30*/  STL.64 [R1+0x1a0], R4 ;  /* 0x0001a00401007387 */ /* 0x004fe80000100a00 */
[----:B------:R-:W-:Y:S04]  /*3d40*/  STL.64 [R1+0x1a8], R6 ;  /* 0x0001a80601007387 */ /* 0x000fe80000100a00 */
[----:B------:R-:W1:Y:S04]  /*3d50*/  LDSM.16.M88.4 R4, [R0+UR7+0x800] ;  /* 0x000800070004783b */ /* 0x000e680008000200 */
[----:B---3--:R-:W-:Y:S04]  /*3d60*/  STL.64 [R1+0x1b0], R12 ;  /* 0x0001b00c01007387 */ /* 0x008fe80000100a00 */
[----:B------:R-:W-:Y:S04]  /*3d70*/  STL.64 [R1+0x1b8], R14 ;  /* 0x0001b80e01007387 */ /* 0x000fe80000100a00 */
[----:B------:R-:W2:Y:S04]  /*3d80*/  LDSM.16.M88.4 R12, [R0+UR7+0xa00] ;  /* 0x000a0007000c783b */ /* 0x000ea80008000200 */
[----:B----4-:R-:W-:Y:S04]  /*3d90*/  STL.64 [R1+0x1c0], R8 ;  /* 0x0001c00801007387 */ /* 0x010fe80000100a00 */
[----:B------:R-:W-:Y:S04]  /*3da0*/  STL.64 [R1+0x1c8], R10 ;  /* 0x0001c80a01007387 */ /* 0x000fe80000100a00 */
[----:B------:R-:W3:Y:S04]  /*3db0*/  LDSM.16.M88.4 R8, [R0+UR7+0xc00] ;  /* 0x000c00070008783b */ /* 0x000ee80008000200 */
[----:B-1----:R-:W-:Y:S04]  /*3dc0*/  STL.64 [R1+0x200], R4 ;  /* 0x0002000401007387 */ /* 0x002fe80000100a00 */
[----:B------:R-:W-:Y:S04]  /*3dd0*/  STL.64 [R1+0x208], R6 ;  /* 0x0002080601007387 */ /* 0x000fe80000100a00 */
[----:B------:R-:W1:Y:S01]  /*3de0*/  LDSM.16.M88.4 R4, [R0+UR7+0xe00] ;  /* 0x000e00070004783b */ /* 0x000e620008000200 */
[----:B------:R-:W-:Y:S06]  /*3df0*/  BAR.SYNC.DEFER_BLOCKING 0x0 ;  /* 0x0000000000007b1d */ /* 0x000fec0000010000 */
[----:B--2---:R-:W-:Y:S04]  /*3e00*/  STL.64 [R1+0x1f0], R12 ;  /* 0x0001f00c01007387 */ /* 0x004fe80000100a00 */
[----:B------:R-:W-:Y:S04]  /*3e10*/  STL.64 [R1+0x1f8], R14 ;  /* 0x0001f80e01007387 */ /* 0x000fe80000100a00 */
[----:B---3--:R-:W-:Y:S04]  /*3e20*/  STL.64 [R1+0x1e0], R8 ;  /* 0x0001e00801007387 */ /* 0x008fe80000100a00 */
[----:B------:R-:W-:Y:S04]  /*3e30*/  STL.64 [R1+0x1e8], R10 ;  /* 0x0001e80a01007387 */ /* 0x000fe80000100a00 */
[----:B------:R-:W-:Y:S04]  /*3e40*/  STS.128 [R2+UR7], R36 ;  /* 0x0000002402007988 */ /* 0x000fe80008000c07 */
[----:B------:R-:W-:Y:S04]  /*3e50*/  STS.128 [R96+UR7], R40 ;  /* 0x0000002860007988 */ /* 0x000fe80008000c07 */
[----:B------:R-:W-:Y:S04]  /*3e60*/  STS.128 [R93+UR7], R44 ;  /* 0x0000002c5d007988 */ /* 0x000fe80008000c07 */
[----:B------:R-:W-:Y:S04]  /*3e70*/  STS.128 [R72+UR7], R48 ;  /* 0x0000003048007988 */ /* 0x000fe80008000c07 */
[----:B------:R-:W-:Y:S04]  /*3e80*/  STS.128 [R71+UR7], R52 ;  /* 0x0000003447007988 */ /* 0x000fe80008000c07 */
[----:B------:R-:W-:Y:S04]  /*3e90*/  STS.128 [R70+UR7], R56 ;  /* 0x0000003846007988 */ /* 0x000fe80008000c07 */
[----:B-1----:R-:W-:Y:S04]  /*3ea0*/  STL.64 [R1+0x1d0], R4 ;  /* 0x0001d00401007387 */ /* 0x002fe80000100a00 */
[----:B------:R-:W-:Y:S04]  /*3eb0*/  STS.128 [R74+UR7], R60 ;  /* 0x0000003c4a007988 */ /* 0x000fe80008000c07 */
[----:B------:R-:W-:Y:S04]  /*3ec0*/  STL.64 [R1+0x1d8], R6 ;  /* 0x0001d80601007387 */ /* 0x000fe80000100a00 */
[----:B------:R1:W-:Y:S01]  /*3ed0*/  STS.128 [R73+UR7], R64 ;  /* 0x0000004049007988 */ /* 0x0003e20008000c07 */
[----:B------:R-:W-:Y:S06]  /*3ee0*/  BAR.SYNC.DEFER_BLOCKING 0x0 ;  /* 0x0000000000007b1d */ /* 0x000fec0000010000 */
[----:B-1----:R-:W2:Y:S04]  /*3ef0*/  LDL.LU.64 R66, [R1+0x540] ;  /* 0x0005400001427983 */ /* 0x002ea80000300a00 */
[----:B------:R-:W2:Y:S04]  /*3f00*/  LDL.LU.64 R64, [R1+0x538] ;  /* 0x0005380001407983 */ /* 0x000ea80000300a00 */
[----:B------:R-:W3:Y:S04]  /*3f10*/  LDL.LU.64 R62, [R1+0x530] ;  /* 0x00053000013e7983 */ /* 0x000ee80000300a00 */
[----:B------:R-:W3:Y:S04]  /*3f20*/  LDL.LU.64 R60, [R1+0x528] ;  /* 0x00052800013c7983 */ /* 0x000ee80000300a00 */
[----:B------:R-:W4:Y:S04]  /*3f30*/  LDL.LU.64 R58, [R1+0x520] ;  /* 0x00052000013a7983 */ /* 0x000f280000300a00 */
[----:B------:R-:W4:Y:S04]  /*3f40*/  LDL.LU.64 R56, [R1+0x518] ;  /* 0x0005180001387983 */ /* 0x000f280000300a00 */
[----:B------:R-:W5:Y:S04]  /*3f50*/  LDL.LU.64 R54, [R1+0x510] ;  /* 0x0005100001367983 */ /* 0x000f680000300a00 */
[----:B------:R-:W5:Y:S04]  /*3f60*/  LDL.LU.64 R52, [R1+0x508] ;  /* 0x0005080001347983 */ /* 0x000f680000300a00 */
[----:B------:R-:W2:Y:S04]  /*3f70*/  LDL.LU.64 R50, [R1+0x500] ;  /* 0x0005000001327983 */ /* 0x000ea80000300a00 */
        /* <DEDUP_REMOVED lines=23> */
[----:B------:R-:W1:Y:S04]  /*40f0*/  LDSM.16.M88.4 R76, [R0+UR7] ;  /* 0x00000007004c783b */ /* 0x000e680008000200 */
[----:B------:R-:W-:Y:S04]  /*4100*/  LDSM.16.M88.4 R84, [R0+UR7+0x400] ;  /* 0x000400070054783b */ /* 0x000fe80008000200 */
[----:B------:R-:W-:Y:S01]  /*4110*/  LDSM.16.M88.4 R80, [R0+UR7+0x600] ;  /* 0x000600070050783b */ /* 0x000fe20008000200 */
[----:B-1----:R-:W-:-:S03]  /*4120*/  IMAD.MOV.U32 R117, RZ, RZ, R76 ;  /* 0x000000ffff757224 */ /* 0x002fc600078e004c */
[----:B------:R-:W-:Y:S01]  /*4130*/  STL.64 [R1+0x118], R78 ;  /* 0x0001184e01007387 */ /* 0x000fe20000100a00 */
[----:B------:R-:W-:-:S03]  /*4140*/  IMAD.MOV.U32 R101, RZ, RZ, R77 ;  /* 0x000000ffff657224 */ /* 0x000fc600078e004d */
[----:B------:R-:W1:Y:S04]  /*4150*/  LDSM.16.M88.4 R76, [R0+UR7+0x200] ;  /* 0x00020007004c783b */ /* 0x000e680008000200 */
[----:B-1----:R-:W-:Y:S04]  /*4160*/  STL.64 [R1+0x120], R76 ;  /* 0x0001204c01007387 */ /* 0x002fe80000100a00 */
[----:B------:R-:W-:Y:S04]  /*4170*/  STL.64 [R1+0x128], R78 ;  /* 0x0001284e01007387 */ /* 0x000fe80000100a00 */
[----:B------:R-:W1:Y:S04]  /*4180*/  LDSM.16.M88.4 R76, [R0+UR7+0x800] ;  /* 0x00080007004c783b */ /* 0x000e680008000200 */
[----:B------:R-:W-:Y:S04]  /*4190*/  STL.64 [R1+0x130], R84 ;  /* 0x0001305401007387 */ /* 0x000fe80000100a00 */
[----:B------:R-:W-:Y:S04]  /*41a0*/  STL.64 [R1+0x138], R86 ;  /* 0x0001385601007387 */ /* 0x000fe80000100a00 */
[----:B------:R-:W-:Y:S04]  /*41b0*/  STL.64 [R1+0x140], R80 ;  /* 0x0001405001007387 */ /* 0x000fe80000100a00 */
[----:B------:R-:W-:Y:S04]  /*41c0*/  STL.64 [R1+0x148], R82 ;  /* 0x0001485201007387 */ /* 0x000fe80000100a00 */
[----:B------:R-:W0:Y:S04]  /*41d0*/  LDSM.16.M88.4 R84, [R0+UR7+0xa00] ;  /* 0x000a00070054783b */ /* 0x000e280008000200 */
[----:B------:R-:W0:Y:S04]  /*41e0*/  LDSM.16.M88.4 R80, [R0+UR7+0xc00] ;  /* 0x000c00070050783b */ /* 0x000e280008000200 */
[----:B-1----:R-:W-:Y:S04]  /*41f0*/  STL.64 [R1+0x180], R76 ;  /* 0x0001804c01007387 */ /* 0x002fe80000100a00 */
[----:B------:R-:W-:Y:S04]  /*4200*/  STL.64 [R1+0x188], R78 ;  /* 0x0001884e01007387 */ /* 0x000fe80000100a00 */
[----:B------:R-:W1:Y:S01]  /*4210*/  LDSM.16.M88.4 R76, [R0+UR7+0xe00] ;  /* 0x000e0007004c783b */ /* 0x000e620008000200 */
[----:B------:R-:W-:Y:S06]  /*4220*/  BAR.SYNC.DEFER_BLOCKING 0x0 ;  /* 0x0000000000007b1d */ /* 0x000fec0000010000 */
[----:B0-----:R-:W-:Y:S04]  /*4230*/  STL.64 [R1+0x170], R84 ;  /* 0x0001705401007387 */ /* 0x001fe80000100a00 */
[----:B------:R-:W-:Y:S04]  /*4240*/  STL.64 [R1+0x178], R86 ;  /* 0x0001785601007387 */ /* 0x000fe80000100a00 */
[----:B------:R-:W-:Y:S04]  /*4250*/  STL.64 [R1+0x160], R80 ;  /* 0x0001605001007387 */ /* 0x000fe80000100a00 */
[----:B------:R-:W-:Y:S04]  /*4260*/  STL.64 [R1+0x168], R82 ;  /* 0x0001685201007387 */ /* 0x000fe80000100a00 */
[----:B-1----:R-:W-:Y:S04]  /*4270*/  STL.64 [R1+0x150], R76 ;  /* 0x0001504c01007387 */ /* 0x002fe80000100a00 */
[----:B------:R-:W-:Y:S04]  /*4280*/  STL.64 [R1+0x158], R78 ;  /* 0x0001584e01007387 */ /* 0x000fe80000100a00 */
[----:B--2---:R-:W-:Y:S04]  /*4290*/  STS.128 [R2+UR7], R4 ;  /* 0x0000000402007988 */ /* 0x004fe80008000c07 */
        /* <DEDUP_REMOVED lines=8> */
[----:B------:R-:W0:Y:S04]  /*4320*/  LDSM.16.M88.4 R120, [R0+UR7] ;  /* 0x000000070078783b */ /* 0x000e280008000200 */
[----:B------:R-:W1:Y:S04]  /*4330*/  LDSM.16.M88.4 R4, [R0+UR7+0x200] ;  /* 0x000200070004783b */ /* 0x000e680008000200 */
[----:B------:R-:W2:Y:S04]  /*4340*/  LDSM.16.M88.4 R12, [R0+UR7+0x400] ;  /* 0x00040007000c783b */ /* 0x000ea80008000200 */
[----:B------:R-:W2:Y:S04]  /*4350*/  LDSM.16.M88.4 R8, [R0+UR7+0x600] ;  /* 0x000600070008783b */ /* 0x000ea80008000200 */
[----:B0-----:R0:W-:Y:S04]  /*4360*/  STL [R1+0x310], R122 ;  /* 0x0003107a01007387 */ /* 0x0011e80000100800 */
[----:B------:R2:W-:Y:S04]  /*4370*/  STL [R1+0x30c], R123 ;  /* 0x00030c7b01007387 */ /* 0x0005e80000100800 */
[----:B-1----:R-:W-:Y:S01]  /*4380*/  STL.64 [R1+0x20], R4 ;  /* 0x0000200401007387 */ /* 0x002fe20000100a00 */
[----:B0-----:R-:W-:-:S03]  /*4390*/  LOP3.LUT R122, R2, 0x70, RZ, 0x3c, !PT ;  /* 0x00000070027a7812 */ /* 0x001fc600078e3cff */
[----:B------:R-:W-:Y:S01]  /*43a0*/  STL.64 [R1+0x28], R6 ;  /* 0x0000280601007387 */ /* 0x000fe20000100a00 */
[----:B--2---:R-:W-:-:S03]  /*43b0*/  LOP3.LUT R123, R2, 0x60, RZ, 0x3c, !PT ;  /* 0x00000060027b7812 */ /* 0x004fc600078e3cff */
[----:B------:R-:W0:Y:S04]  /*43c0*/  LDSM.16.M88.4 R4, [R0+UR7+0x800] ;  /* 0x000800070004783b */ /* 0x000e280008000200 */
[----:B------:R-:W-:Y:S04]  /*43d0*/  STL.64 [R1+0x30], R12 ;  /* 0x0000300c01007387 */ /* 0x000fe80000100a00 */
[----:B------:R-:W-:Y:S04]  /*43e0*/  STL.64 [R1+0x38], R14 ;  /* 0x0000380e01007387 */ /* 0x000fe80000100a00 */
[----:B------:R-:W1:Y:S04]  /*43f0*/  LDSM.16.M88.4 R12, [R0+UR7+0xa00] ;  /* 0x000a0007000c783b */ /* 0x000e680008000200 */
[----:B------:R-:W-:Y:S04]  /*4400*/  STL.64 [R1+0x70], R8 ;  /* 0x0000700801007387 */ /* 0x000fe80000100a00 */
[----:B------:R-:W-:Y:S04]  /*4410*/  STL.64 [R1+0x78], R10 ;  /* 0x0000780a01007387 */ /* 0x000fe80000100a00 */
        /* <DEDUP_REMOVED lines=13> */
[----:B-----5:R-:W-:Y:S04]  /*44f0*/  STS.128 [R71+UR7], R52 ;  /* 0x0000003447007988 */ /* 0x020fe80008000c07 */
[----:B----4-:R-:W-:Y:S04]  /*4500*/  STS.128 [R70+UR7], R56 ;  /* 0x0000003846007988 */ /* 0x010fe80008000c07 */
[----:B0-----:R-:W-:Y:S04]  /*4510*/  STL.64 [R1+0x40], R4 ;  /* 0x0000400401007387 */ /* 0x001fe80000100a00 */
[----:B---3--:R-:W-:Y:S04]  /*4520*/  STS.128 [R123+UR7], R60 ;  /* 0x0000003c7b007988 */ /* 0x008fe80008000c07 */
[----:B------:R-:W-:Y:S04]  /*4530*/  STL.64 [R1+0x48], R6 ;  /* 0x0000480601007387 */ /* 0x000fe80000100a00 */
[----:B------:R0:W-:Y:S01]  /*4540*/  STS.128 [R122+UR7], R64 ;  /* 0x000000407a007988 */ /* 0x0001e20008000c07 */
[----:B------:R-:W-:Y:S06]  /*4550*/  BAR.SYNC.DEFER_BLOCKING 0x0 ;  /* 0x0000000000007b1d */ /* 0x000fec0000010000 */
[----:B0-----:R-:W2:Y:S04]  /*4560*/  LDL.LU.64 R66, [R1+0x440] ;  /* 0x0004400001427983 */ /* 0x001ea80000300a00 */
        /* <DEDUP_REMOVED lines=30> */
[----:B------:R-:W2:Y:S01]  /*4750*/  LDL.LU.64 R4, [R1+0x340] ;  /* 0x0003400001047983 */ /* 0x000ea20000300a00 */
[----:B------:R-:W-:-:S03]  /*4760*/  IMAD.SHL.U32 R102, R102, 0x4, RZ ;  /* 0x0000000466667824 */ /* 0x000fc600078e00ff */
[----:B------:R-:W0:Y:S04]  /*4770*/  LDSM.16.M88.4 R88, [R0+UR7] ;  /* 0x000000070058783b */ /* 0x000e280008000200 */
[----:B------:R-:W1:Y:S04]  /*4780*/  LDSM.16.M88.4 R84, [R0+UR7+0x200] ;  /* 0x000200070054783b */ /* 0x000e680008000200 */
[----:B------:R-:W1:Y:S04]  /*4790*/  LDSM.16.M88.4 R72, [R0+UR7+0x600] ;  /* 0x000600070048783b */ /* 0x000e680008000200 */
[----:B------:R-:W1:Y:S04]  /*47a0*/  LDSM.16.M88.4 R68, [R0+UR7+0x800] ;  /* 0x000800070044783b */ /* 0x000e680008000200 */
[----:B------:R-:W-:Y:S04]  /*47b0*/  LDSM.16.M88.4 R80, [R0+UR7+0x400] ;  /* 0x000400070050783b */ /* 0x000fe80008000200 */
[----:B------:R-:W-:Y:S04]  /*47c0*/  LDSM.16.M88.4 R76, [R0+UR7+0xa00] ;  /* 0x000a0007004c783b */ /* 0x000fe80008000200 */
[----:B0-----:R0:W-:Y:S04]  /*47d0*/  STL [R1+0x318], R90 ;  /* 0x0003185a01007387 */ /* 0x0011e80000100800 */
[----:B------:R1:W-:Y:S04]  /*47e0*/  STL [R1+0x314], R91 ;  /* 0x0003145b01007387 */ /* 0x0003e80000100800 */
[----:B-1----:R1:W-:Y:S01]  /*47f0*/  STL [R1+0x308], R87 ;  /* 0x0003085701007387 */ /* 0x0023e20000100800 */
[----:B0-----:R-:W-:-:S03]  /*4800*/  LOP3.LUT R90, R2, 0x50, RZ, 0x3c, !PT ;  /* 0x00000050025a7812 */ /* 0x001fc600078e3cff */
[----:B------:R-:W-:Y:S01]  /*4810*/  STL.64 [R1+0x10], R72 ;  /* 0x0000104801007387 */ /* 0x000fe20000100a00 */
[----:B------:R-:W-:-:S03]  /*4820*/  LOP3.LUT R91, R2, 0x40, RZ, 0x3c, !PT ;  /* 0x00000040025b7812 */ /* 0x000fc600078e3cff */
[----:B------:R-:W-:Y:S01]  /*4830*/  STL.64 [R1+0x18], R74 ;  /* 0x0000184a01007387 */ /* 0x000fe20000100a00 */
[----:B-1----:R-:W-:-:S03]  /*4840*/  LOP3.LUT R87, R2, 0x30, RZ, 0x3c, !PT ;  /* 0x0000003002577812 */ /* 0x002fc600078e3cff */
[----:B------:R-:W-:Y:S04]  /*4850*/  STL.64 [R1], R68 ;  /* 0x0000004401007387 */ /* 0x000fe80000100a00 */
[----:B------:R-:W-:Y:S04]  /*4860*/  STL.64 [R1+0x8], R70 ;  /* 0x0000084601007387 */ /* 0x000fe80000100a00 */
[----:B------:R-:W-:Y:S04]  /*4870*/  LDSM.16.M88.4 R72, [R0+UR7+0xc00] ;  /* 0x000c00070048783b */ /* 0x000fe80008000200 */
[----:B------:R-:W-:Y:S01]  /*4880*/  LDSM.16.M88.4 R68, [R0+UR7+0xe00] ;  /* 0x000e00070044783b */ /* 0x000fe20008000200 */
[----:B------:R-:W-:Y:S06]  /*4890*/  BAR.SYNC.DEFER_BLOCKING 0x0 ;  /* 0x0000000000007b1d */ /* 0x000fec0000010000 */
[----:B--2---:R0:W-:Y:S04]  /*48a0*/  STS.128 [R2+UR7], R4 ;  /* 0x0000000402007988 */ /* 0x0041e80008000c07 */
[----:B------:R-:W-:Y:S04]  /*48b0*/  STS.128 [R96+UR7], R8 ;  /* 0x0000000860007988 */ /* 0x000fe80008000c07 */
[----:B------:R-:W-:Y:S04]  /*48c0*/  STS.128 [R93+UR7], R12 ;  /* 0x0000000c5d007988 */ /* 0x000fe80008000c07 */
[----:B------:R-:W-:Y:S04]  /*48d0*/  STS.128 [R87+UR7], R16 ;  /* 0x0000001057007988 */ /* 0x000fe80008000c07 */
[----:B------:R1:W-:Y:S01]  /*48e0*/  STS.128 [R91+UR7], R20 ;  /* 0x000000145b007988 */ /* 0x0003e20008000c07 */
[----:B0-----:R-:W-:-:S03]  /*48f0*/  IMAD.WIDE.U32 R4, R92, 0x20, R94 ;  /* 0x000000205c047825 */ /* 0x001fc600078e005e */
[----:B------:R0:W-:Y:S04]  /*4900*/  STS.128 [R90+UR7], R24 ;  /* 0x000000185a007988 */ /* 0x0001e80008000c07 */
[----:B------:R-:W-:Y:S04]  /*4910*/  STS.128 [R123+UR7], R28 ;  /* 0x0000001c7b007988 */ /* 0x000fe80008000c07 */
[----:B------:R-:W-:Y:S01]  /*4920*/  STS.128 [R122+UR7], R32 ;  /* 0x000000207a007988 */ /* 0x000fe20008000c07 */
[----:B------:R-:W-:Y:S01]  /*4930*/  BAR.SYNC.DEFER_BLOCKING 0x0 ;  /* 0x0000000000007b1d */ /* 0x000fe20000010000 */
[----:B-1----:R-:W-:-:S02]  /*4940*/  IADD3 R20, P0, PT, R4, R102, RZ ;  /* 0x0000006604147210 */ /* 0x002fc40007f1e0ff */
[C---:B------:R-:W-:Y:S02]  /*4950*/  LOP3.LUT R22, R2.reuse, 0x10, RZ, 0x3c, !PT ;  /* 0x0000001002167812 */ /* 0x040fe400078e3cff */
[----:B------:R-:W-:Y:S01]  /*4960*/  LOP3.LUT R23, R2, 0x20, RZ, 0x3c, !PT ;  /* 0x0000002002177812 */ /* 0x000fe200078e3cff */
[----:B------:R-:W-:Y:S02]  /*4970*/  IMAD.X R21, RZ, RZ, R5, P0 ;  /* 0x000000ffff157224 */ /* 0x000fe400000e0605 */
[----:B0-----:R-:W0:Y:S01]  /*4980*/  LDC.64 R24, c[0x0][0x390] ;  /* 0x0000e400ff187b82 */ /* 0x001e220000000a00 */
[----:B------:R-:W1:Y:S04]  /*4990*/  LDSM.16.M88.4 R28, [R0+UR7] ;  /* 0x00000007001c783b */ /* 0x000e680008000200 */
[----:B------:R-:W-:Y:S04]  /*49a0*/  LDSM.16.M88.4 R96, [R0+UR7+0x200] ;  /* 0x000200070060783b */ /* 0x000fe80008000200 */
[----:B------:R-:W-:Y:S04]  /*49b0*/  LDSM.16.M88.4 R92, [R0+UR7+0x400] ;  /* 0x00040007005c783b */ /* 0x000fe80008000200 */
[----:B------:R-:W-:Y:S04]  /*49c0*/  LDSM.16.M88.4 R32, [R0+UR7+0x600] ;  /* 0x000600070020783b */ /* 0x000fe80008000200 */
[----:B------:R-:W-:Y:S04]  /*49d0*/  LDSM.16.M88.4 R16, [R0+UR7+0x800] ;  /* 0x000800070010783b */ /* 0x000fe80008000200 */
[----:B------:R-:W-:Y:S04]  /*49e0*/  LDSM.16.M88.4 R12, [R0+UR7+0xa00] ;  /* 0x000a0007000c783b */ /* 0x000fe80008000200 */
[----:B------:R-:W-:Y:S04]  /*49f0*/  LDSM.16.M88.4 R8, [R0+UR7+0xc00] ;  /* 0x000c00070008783b */ /* 0x000fe80008000200 */
[----:B------:R-:W-:Y:S01]  /*4a00*/  LDSM.16.M88.4 R4, [R0+UR7+0xe00] ;  /* 0x000e00070004783b */ /* 0x000fe20008000200 */
[----:B------:R-:W-:Y:S06]  /*4a10*/  BAR.SYNC.DEFER_BLOCKING 0x0 ;  /* 0x0000000000007b1d */ /* 0x000fec0000010000 */
[----:B------:R-:W-:Y:S04]  /*4a20*/  STS.128 [R2+UR7], R36 ;  /* 0x0000002402007988 */ /* 0x000fe80008000c07 */
[----:B------:R-:W-:Y:S04]  /*4a30*/  STS.128 [R22+UR7], R40 ;  /* 0x0000002816007988 */ /* 0x000fe80008000c07 */
[----:B------:R2:W-:Y:S04]  /*4a40*/  STS.128 [R23+UR7], R44 ;  /* 0x0000002c17007988 */ /* 0x0005e80008000c07 */
[----:B------:R-:W-:Y:S04]  /*4a50*/  STS.128 [R87+UR7], R48 ;  /* 0x0000003057007988 */ /* 0x000fe80008000c07 */
[----:B-----5:R-:W-:Y:S04]  /*4a60*/  STS.128 [R91+UR7], R52 ;  /* 0x000000345b007988 */ /* 0x020fe80008000c07 */
[----:B----4-:R-:W-:Y:S04]  /*4a70*/  STS.128 [R90+UR7], R56 ;  /* 0x000000385a007988 */ /* 0x010fe80008000c07 */
[----:B---3--:R-:W-:Y:S01]  /*4a80*/  STS.128 [R123+UR7], R60 ;  /* 0x0000003c7b007988 */ /* 0x008fe20008000c07 */
[----:B--2---:R-:W2:Y:S03]  /*4a90*/  LDC.64 R22, c[0x0][0x390] ;  /* 0x0000e400ff167b82 */ /* 0x004ea60000000a00 */
[----:B------:R-:W-:Y:S05]  /*4aa0*/  STS.128 [R122+UR7], R64 ;  /* 0x000000407a007988 */ /* 0x000fea0008000c07 */
[----:B------:R-:W-:Y:S01]  /*4ab0*/  BAR.SYNC.DEFER_BLOCKING 0x0 ;  /* 0x0000000000007b1d */ /* 0x000fe20000010000 */
[----:B--2---:R-:W-:-:S07]  /*4ac0*/  IMAD.WIDE.U32 R2, R3, 0x400, R22 ;  /* 0x0000040003027825 */ /* 0x004fce00078e0016 */
[----:B------:R-:W2:Y:S01]  /*4ad0*/  LDC.64 R22, c[0x0][0x390] ;  /* 0x0000e400ff167b82 */ /* 0x000ea20000000a00 */
[----:B------:R-:W3:Y:S04]  /*4ae0*/  LDSM.16.M88.4 R48, [R0+UR7] ;  /* 0x000000070030783b */ /* 0x000ee80008000200 */
[----:B------:R4:W-:Y:S04]  /*4af0*/  STG.E desc[UR14][R20.64], R111 ;  /* 0x0000006f14007986 */ /* 0x0009e8000c10190e */
[----:B------:R5:W-:Y:S04]  /*4b00*/  STG.E desc[UR14][R20.64+0x80], R113 ;  /* 0x0000807114007986 */ /* 0x000be8000c10190e */
[----:B------:R0:W-:Y:S04]  /*4b10*/  STG.E desc[UR14][R20.64+0x100], R115 ;  /* 0x0001007314007986 */ /* 0x0001e8000c10190e */
[----:B----4-:R-:W4:Y:S04]  /*4b20*/  LDL.LU R111, [R1+0x338] ;  /* 0x00033800016f7983 */ /* 0x010f280000300800 */
[----:B-----5:R-:W5:Y:S04]  /*4b30*/  LDL.LU R113, [R1+0x334] ;  /* 0x0003340001717983 */ /* 0x020f680000300800 */
[----:B0-----:R-:W5:Y:S01]  /*4b40*/  LDL.LU R115, [R1+0x330] ;  /* 0x0003300001737983 */ /* 0x001f620000300800 */
[----:B------:R-:W-:-:S03]  /*4b50*/  IADD3 R2, P0, PT, R2, R102, RZ ;  /* 0x0000006602027210 */ /* 0x000fc60007f1e0ff */
[----:B------:R0:W-:Y:S02]  /*4b60*/  STG.E desc[UR14][R20.64+0x180], R117 ;  /* 0x0001807514007986 */ /* 0x0001e4000c10190e */
[----:B------:R-:W-:Y:S02]  /*4b70*/  IMAD.X R3, RZ, RZ, R3, P0 ;  /* 0x000000ffff037224 */ /* 0x000fe400000e0603 */
[----:B0-----:R-:W5:Y:S04]  /*4b80*/  LDL.LU R117, [R1+0x32c] ;  /* 0x00032c0001757983 */ /* 0x001f680000300800 */
[----:B------:R-:W-:Y:S04]  /*4b90*/  STG.E desc[UR14][R20.64+0x200], R120 ;  /* 0x0002007814007986 */ /* 0x000fe8000c10190e */
[----:B------:R-:W-:Y:S04]  /*4ba0*/  STG.E desc[UR14][R20.64+0x280], R88 ;  /* 0x0002805814007986 */ /* 0x000fe8000c10190e */
[----:B-1----:R-:W-:Y:S04]  /*4bb0*/  STG.E desc[UR14][R20.64+0x300], R28 ;  /* 0x0003001c14007986 */ /* 0x002fe8000c10190e */
[----:B---3--:R-:W-:Y:S04]  /*4bc0*/  STG.E desc[UR14][R20.64+0x380], R48 ;  /* 0x0003803014007986 */ /* 0x008fe8000c10190e */
[----:B------:R0:W-:Y:S04]  /*4bd0*/  STG.E desc[UR14][R2.64], R119 ;  /* 0x0000007702007986 */ /* 0x0001e8000c10190e */
[----:B------:R1:W-:Y:S04]  /*4be0*/  STG.E desc[UR14][R2.64+0x80], R125 ;  /* 0x0000807d02007986 */ /* 0x0003e8000c10190e */
[----:B0-----:R-:W3:Y:S04]  /*4bf0*/  LDL.LU R119, [R1+0x328] ;  /* 0x0003280001777983 */ /* 0x001ee80000300800 */
[----:B-1----:R-:W3:Y:S04]  /*4c00*/  LDL.LU R125, [R1+0x324] ;  /* 0x00032400017d7983 */ /* 0x002ee80000300800 */
[----:B------:R0:W-:Y:S04]  /*4c10*/  STG.E desc[UR14][R2.64+0x100], R124 ;  /* 0x0001007c02007986 */ /* 0x0001e8000c10190e */
[----:B------:R1:W-:Y:S04]  /*4c20*/  STG.E desc[UR14][R2.64+0x180], R101 ;  /* 0x0001806502007986 */ /* 0x0003e8000c10190e */
[----:B0-----:R-:W3:Y:S04]  /*4c30*/  LDL.LU R124, [R1+0x320] ;  /* 0x00032000017c7983 */ /* 0x001ee80000300800 */
[----:B-1----:R-:W3:Y:S01]  /*4c40*/  LDL.LU R101, [R1+0x31c] ;  /* 0x00031c0001657983 */ /* 0x002ee20000300800 */
[----:B--2---:R-:W-:-:S03]  /*4c50*/  IMAD.WIDE.U32 R20, R100, 0x400, R22 ;  /* 0x0000040064147825 */ /* 0x004fc600078e0016 */
[----:B------:R-:W2:Y:S01]  /*4c60*/  LDL.LU R90, [R1+0x290] ;  /* 0x00029000015a7983 */ /* 0x000ea20000300800 */
[----:B------:R-:W-:Y:S01]  /*4c70*/  IMAD.WIDE.U32 R22, R103, 0x400, R24 ;  /* 0x0000040067167825 */ /* 0x000fe200078e0018 */
[-C--:B------:R-:W-:Y:S02]  /*4c80*/  IADD3 R60, P0, PT, R20, R102.reuse, RZ ;  /* 0x00000066143c7210 */ /* 0x080fe40007f1e0ff */
[----:B------:R-:W2:Y:S01]  /*4c90*/  LDL.LU R91, [R1+0x218] ;  /* 0x00021800015b7983 */ /* 0x000ea20000300800 */
[----:B------:R-:W-:Y:S01]  /*4ca0*/  IMAD.SHL.U32 R20, R116, 0x100, RZ ;  /* 0x0000010074147824 */ /* 0x000fe200078e00ff */
[----:B------:R-:W-:Y:S01]  /*4cb0*/  IADD3 R120, P2, PT, R22, R102, RZ ;  /* 0x0000006616787210 */ /* 0x000fe20007f5e0ff */
[----:B------:R-:W-:Y:S01]  /*4cc0*/  IMAD.X R61, RZ, RZ, R21, P0 ;  /* 0x000000ffff3d7224 */ /* 0x000fe200000e0615 */
[----:B------:R-:W2:Y:S01]  /*4cd0*/  LDL.LU R122, [R1+0x198] ;  /* 0x00019800017a7983 */ /* 0x000ea20000300800 */
[----:B------:R-:W-:Y:S01]  /*4ce0*/  LEA R116, P3, R116, UR10, 0xa ;  /* 0x0000000a74747c11 */ /* 0x000fe2000f8650ff */
[----:B------:R-:W-:Y:S01]  /*4cf0*/  IMAD.SHL.U32 R21, R118, 0x100, RZ ;  /* 0x0000010076157824 */ /* 0x000fe200078e00ff */
[----:B------:R-:W0:Y:S02]  /*4d00*/  S2R R48, SR_TID.X ;  /* 0x0000000000307919 */ /* 0x000e240000002100 */
[----:B------:R-:W-:Y:S01]  /*4d10*/  LEA.HI.X R20, R20, UR11, RZ, 0x2, P3 ;  /* 0x0000000b14147c11 */ /* 0x000fe200098f14ff */
[----:B------:R-:W1:Y:S01]  /*4d20*/  LDCU.64 UR10, c[0x0][0x390] ;  /* 0x00007200ff0a77ac */ /* 0x000e620008000a00 */
[----:B------:R-:W-:Y:S01]  /*4d30*/  IMAD.SHL.U32 R25, R108, 0x100, RZ ;  /* 0x000001006c197824 */ /* 0x000fe200078e00ff */
[----:B------:R-:W1:Y:S01]  /*4d40*/  S2R R56, SR_TID.X ;  /* 0x0000000000387919 */ /* 0x000e620000002100 */
[----:B------:R-:W-:-:S02]  /*4d50*/  IMAD.SHL.U32 R37, R107, 0x100, RZ ;  /* 0x000001006b257824 */ /* 0x000fc400078e00ff */
[----:B------:R-:W-:Y:S01]  /*4d60*/  IMAD.SHL.U32 R22, R104, 0x100, RZ ;  /* 0x0000010068167824 */ /* 0x000fe200078e00ff */
[----:B------:R-:W1:Y:S01]  /*4d70*/  S2R R64, SR_TID.X ;  /* 0x0000000000407919 */ /* 0x000e620000002100 */
[----:B------:R-:W-:Y:S02]  /*4d80*/  IMAD.SHL.U32 R27, R110, 0x100, RZ ;  /* 0x000001006e1b7824 */ /* 0x000fe400078e00ff */
[----:B------:R-:W-:Y:S01]  /*4d90*/  IMAD.SHL.U32 R39, R109, 0x100, RZ ;  /* 0x000001006d277824 */ /* 0x000fe200078e00ff */
[----:B------:R-:W1:Y:S01]  /*4da0*/  S2R R66, SR_TID.X ;  /* 0x0000000000427919 */ /* 0x000e620000002100 */
[----:B------:R0:W-:Y:S04]  /*4db0*/  STG.E desc[UR14][R2.64+0x200], R121 ;  /* 0x0002007902007986 */ /* 0x0001e8000c10190e */
[----:B------:R-:W-:Y:S04]  /*4dc0*/  STG.E desc[UR14][R2.64+0x280], R89 ;  /* 0x0002805902007986 */ /* 0x000fe8000c10190e */
[----:B------:R0:W-:Y:S04]  /*4dd0*/  STG.E desc[UR14][R2.64+0x300], R29 ;  /* 0x0003001d02007986 */ /* 0x0001e8000c10190e */
[----:B------:R0:W-:Y:S02]  /*4de0*/  STG.E desc[UR14][R2.64+0x380], R49 ;  /* 0x0003803102007986 */ /* 0x0001e4000c10190e */
[----:B0-----:R-:W-:-:S02]  /*4df0*/  IMAD.X R121, RZ, RZ, R23, P2 ;  /* 0x000000ffff797224 */ /* 0x001fc400010e0617 */
[C---:B------:R-:W-:Y:S01]  /*4e00*/  IMAD.SHL.U32 R23, R106.reuse, 0x100, RZ ;  /* 0x000001006a177824 */ /* 0x040fe200078e00ff */
[----:B------:R-:W-:Y:S01]  /*4e10*/  LEA R106, P3, R106, UR20, 0xa ;  /* 0x000000146a6a7c11 */ /* 0x000fe2000f8650ff */
[----:B------:R-:W0:Y:S01]  /*4e20*/  S2R R52, SR_TID.X ;  /* 0x0000000000347919 */ /* 0x000e220000002100 */
[----:B------:R-:W-:Y:S02]  /*4e30*/  SHF.R.U32.HI R48, RZ, 0x5, R48 ;  /* 0x00000005ff307819 */ /* 0x000fe40000011630 */
[----:B------:R-:W-:Y:S01]  /*4e40*/  LEA.HI.X R23, R23, UR21, RZ, 0x2, P3 ;  /* 0x0000001517177c11 */ /* 0x000fe200098f14ff */
[C---:B------:R-:W-:Y:S01]  /*4e50*/  IMAD.SHL.U32 R29, R105.reuse, 0x100, RZ ;  /* 0x00000100691d7824 */ /* 0x040fe200078e00ff */
[----:B------:R-:W-:Y:S01]  /*4e60*/  LEA R24, P3, R105, UR26, 0xa ;  /* 0x0000001a69187c11 */ /* 0x000fe2000f8650ff */
[----:B------:R-:W0:Y:S01]  /*4e70*/  LDCU.64 UR20, c[0x0][0x390] ;  /* 0x00007200ff1477ac */ /* 0x000e220008000a00 */
[C---:B------:R-:W-:Y:S01]  /*4e80*/  IMAD.SHL.U32 R2, R112.reuse, 0x100, RZ ;  /* 0x0000010070027824 */ /* 0x040fe200078e00ff */
[----:B------:R-:W-:Y:S01]  /*4e90*/  LEA R112, P0, R112, UR4, 0xa ;  /* 0x0000000470707c11 */ /* 0x000fe2000f8050ff */
[C---:B------:R-:W-:Y:S01]  /*4ea0*/  IMAD.SHL.U32 R3, R114.reuse, 0x100, RZ ;  /* 0x0000010072037824 */ /* 0x040fe200078e00ff */
[----:B------:R-:W-:Y:S01]  /*4eb0*/  LEA R114, P2, R114, UR8, 0xa ;  /* 0x0000000872727c11 */ /* 0x000fe2000f8450ff */
[----:B------:R-:W0:Y:S01]  /*4ec0*/  S2R R54, SR_TID.X ;  /* 0x0000000000367919 */ /* 0x000e220000002100 */
[----:B------:R-:W-:Y:S01]  /*4ed0*/  LEA.HI.X R2, R2, UR5, RZ, 0x2, P0 ;  /* 0x0000000502027c11 */ /* 0x000fe200080f14ff */
[----:B------:R-:W0:Y:S01]  /*4ee0*/  LDCU.64 UR4, c[0x0][0x390] ;  /* 0x00007200ff0477ac */ /* 0x000e220008000a00 */
[----:B------:R-:W-:Y:S01]  /*4ef0*/  LEA R118, P0, R118, UR16, 0xa ;  /* 0x0000001076767c11 */ /* 0x000fe2000f8050ff */
[----:B------:R-:W0:Y:S01]  /*4f00*/  S2R R58, SR_TID.X ;  /* 0x00000000003a7919 */ /* 0x000e220000002100 */
[----:B------:R-:W-:Y:S01]  /*4f10*/  LEA.HI.X R3, R3, UR9, RZ, 0x2, P2 ;  /* 0x0000000903037c11 */ /* 0x000fe200090f14ff */
[----:B------:R-:W0:Y:S01]  /*4f20*/  LDCU.64 UR8, c[0x0][0x390] ;  /* 0x00007200ff0877ac */ /* 0x000e220008000a00 */
[----:B------:R-:W-:Y:S01]  /*4f30*/  LEA.HI.X R21, R21, UR17, RZ, 0x2, P0 ;  /* 0x0000001115157c11 */ /* 0x000fe200080f14ff */
[----:B------:R-:W0:Y:S01]  /*4f40*/  S2R R62, SR_TID.X ;  /* 0x00000000003e7919 */ /* 0x000e220000002100 */
[----:B------:R-:W-:Y:S01]  /*4f50*/  LEA R108, P0, R108, UR22, 0xa ;  /* 0x000000166c6c7c11 */ /* 0x000fe2000f8050ff */
[----:B------:R-:W0:Y:S01]  /*4f60*/  LDCU.64 UR16, c[0x0][0x390] ;  /* 0x00007200ff1077ac */ /* 0x000e220008000a00 */
[----:B------:R-:W-:Y:S01]  /*4f70*/  LEA.HI.X R29, R29, UR27, RZ, 0x2, P3 ;  /* 0x0000001b1d1d7c11 */ /* 0x000fe200098f14ff */
[----:B------:R-:W0:Y:S01]  /*4f80*/  S2R R87, SR_TID.X ;  /* 0x0000000000577919 */ /* 0x000e220000002100 */
[----:B------:R-:W-:Y:S01]  /*4f90*/  LEA.HI.X R25, R25, UR23, RZ, 0x2, P0 ;  /* 0x0000001719197c11 */ /* 0x000fe200080f14ff */
[----:B------:R-:W0:Y:S01]  /*4fa0*/  LDCU.64 UR26, c[0x0][0x390] ;  /* 0x00007200ff1a77ac */ /* 0x000e220008000a00 */
[----:B------:R-:W-:Y:S01]  /*4fb0*/  LEA R26, P0, R107, UR28, 0xa ;  /* 0x0000001c6b1a7c11 */ /* 0x000fe2000f8050ff */
[----:B------:R-:W2:Y:S01]  /*4fc0*/  LDL.LU R123, [R1+0x118] ;  /* 0x00011800017b7983 */ /* 0x000ea20000300800 */
[----:B------:R-:W-:Y:S01]  /*4fd0*/  LEA R104, P2, R104, UR18, 0xa ;  /* 0x0000001268687c11 */ /* 0x000fe2000f8450ff */
[----:B------:R-:W0:Y:S01]  /*4fe0*/  LDCU.64 UR22, c[0x0][0x390] ;  /* 0x00007200ff1677ac */ /* 0x000e220008000a00 */
[----:B------:R-:W-:-:S02]  /*4ff0*/  SGXT.U32 R48, R48, 0x3 ;  /* 0x000000033030781a */ /* 0x000fc40000000000 */
[----:B-1----:R-:W-:Y:S02]  /*5000*/  SHF.R.U32.HI R56, RZ, 0x5, R56 ;  /* 0x00000005ff387819 */ /* 0x002fe40000011638 */
[----:B------:R-:W-:Y:S01]  /*5010*/  LEA.HI.X R37, R37, UR29, RZ, 0x2, P0 ;  /* 0x0000001d25257c11 */ /* 0x000fe200080f14ff */
[----:B------:R-:W1:Y:S01]  /*5020*/  LDCU.64 UR28, c[0x0][0x390] ;  /* 0x00007200ff1c77ac */ /* 0x000e620008000a00 */
[----:B------:R-:W-:Y:S02]  /*5030*/  LEA.HI.X R22, R22, UR19, RZ, 0x2, P2 ;  /* 0x0000001316167c11 */ /* 0x000fe400090f14ff */
[----:B------:R-:W-:Y:S01]  /*5040*/  LOP3.LUT R48, R48, 0xa8, RZ, 0xfc, !PT ;  /* 0x000000a830307812 */ /* 0x000fe200078efcff */
[----:B------:R-:W0:Y:S01]  /*5050*/  LDCU.64 UR18, c[0x0][0x390] ;  /* 0x00007200ff1277ac */ /* 0x000e220008000a00 */
[----:B------:R-:W-:Y:S02]  /*5060*/  LEA R110, P2, R110, UR24, 0xa ;  /* 0x000000186e6e7c11 */ /* 0x000fe4000f8450ff */
[----:B------:R-:W-:Y:S01]  /*5070*/  SGXT.U32 R56, R56, 0x3 ;  /* 0x000000033838781a */ /* 0x000fe20000000000 */
[----:B------:R-:W-:Y:S01]  /*5080*/  IMAD.SHL.U32 R55, R48, 0x100, RZ ;  /* 0x0000010030377824 */ /* 0x000fe200078e00ff */
[----:B------:R-:W-:-:S02]  /*5090*/  SHF.R.U32.HI R64, RZ, 0x5, R64 ;  /* 0x00000005ff407819 */ /* 0x000fc40000011640 */
[----:B------:R-:W-:Y:S02]  /*50a0*/  SHF.R.U32.HI R66, RZ, 0x5, R66 ;  /* 0x00000005ff427819 */ /* 0x000fe40000011642 */
[----:B------:R-:W-:Y:S01]  /*50b0*/  LEA.HI.X R27, R27, UR25, RZ, 0x2, P2 ;  /* 0x000000191b1b7c11 */ /* 0x000fe200090f14ff */
[----:B------:R-:W0:Y:S01]  /*50c0*/  LDCU.64 UR24, c[0x0][0x390] ;  /* 0x00007200ff1877ac */ /* 0x000e220008000a00 */
[----:B------:R-:W-:Y:S02]  /*50d0*/  LOP3.LUT R56, R56, 0xc0, RZ, 0xfc, !PT ;  /* 0x000000c038387812 */ /* 0x000fe400078efcff */
[----:B------:R-:W-:Y:S02]  /*50e0*/  LEA R28, P2, R109, UR30, 0xa ;  /* 0x0000001e6d1c7c11 */ /* 0x000fe4000f8450ff */
[----:B------:R-:W-:Y:S01]  /*50f0*/  SGXT.U32 R64, R64, 0x3 ;  /* 0x000000034040781a */ /* 0x000fe20000000000 */
[----:B------:R-:W-:Y:S01]  /*5100*/  IMAD.SHL.U32 R63, R56, 0x100, RZ ;  /* 0x00000100383f7824 */ /* 0x000fe200078e00ff */
[----:B------:R-:W-:-:S02]  /*5110*/  SGXT.U32 R66, R66, 0x3 ;  /* 0x000000034242781a */ /* 0x000fc40000000000 */
[----:B------:R-:W-:Y:S02]  /*5120*/  LEA.HI.X R39, R39, UR31, RZ, 0x2, P2 ;  /* 0x0000001f27277c11 */ /* 0x000fe400090f14ff */
[----:B------:R-:W-:Y:S02]  /*5130*/  LOP3.LUT R64, R64, 0xd8, RZ, 0xfc, !PT ;  /* 0x000000d840407812 */ /* 0x000fe400078efcff */
[----:B------:R-:W-:Y:S02]  /*5140*/  LOP3.LUT R66, R66, 0xe0, RZ, 0xfc, !PT ;  /* 0x000000e042427812 */ /* 0x000fe400078efcff */
[----:B------:R-:W-:Y:S01]  /*5150*/  IADD3 R114, P6, PT, R102, R114, RZ ;  /* 0x0000007266727210 */ /* 0x000fe20007fde0ff */
[----:B------:R-:W-:Y:S01]  /*5160*/  IMAD.SHL.U32 R88, R64, 0x100, RZ ;  /* 0x0000010040587824 */ /* 0x000fe200078e00ff */
[----:B------:R-:W-:Y:S02]  /*5170*/  IADD3 R118, P5, PT, R102, R118, RZ ;  /* 0x0000007666767210 */ /* 0x000fe40007fbe0ff */
[----:B0-----:R-:W-:-:S02]  /*5180*/  SHF.R.U32.HI R52, RZ, 0x5, R52 ;  /* 0x00000005ff347819 */ /* 0x001fc40000011634 */
[----:B------:R-:W-:Y:S02]  /*5190*/  SHF.R.U32.HI R54, RZ, 0x5, R54 ;  /* 0x00000005ff367819 */ /* 0x000fe40000011636 */
[----:B------:R-:W-:Y:S02]  /*51a0*/  SGXT.U32 R52, R52, 0x3 ;  /* 0x000000033434781a */ /* 0x000fe40000000000 */
[----:B------:R-:W-:Y:S02]  /*51b0*/  SGXT.U32 R54, R54, 0x3 ;  /* 0x000000033636781a */ /* 0x000fe40000000000 */
[----:B------:R-:W-:Y:S02]  /*51c0*/  SHF.R.U32.HI R58, RZ, 0x5, R58 ;  /* 0x00000005ff3a7819 */ /* 0x000fe4000001163a */
[----:B------:R-:W-:Y:S02]  /*51d0*/  SHF.R.U32.HI R62, RZ, 0x5, R62 ;  /* 0x00000005ff3e7819 */ /* 0x000fe4000001163e */
[----:B------:R-:W-:-:S02]  /*51e0*/  LOP3.LUT R52, R52, 0xb0, RZ, 0xfc, !PT ;  /* 0x000000b034347812 */ /* 0x000fc400078efcff */
[----:B------:R-:W-:Y:S02]  /*51f0*/  LOP3.LUT R54, R54, 0xb8, RZ, 0xfc, !PT ;  /* 0x000000b836367812 */ /* 0x000fe400078efcff */
[----:B------:R-:W-:Y:S01]  /*5200*/  SGXT.U32 R58, R58, 0x3 ;  /* 0x000000033a3a781a */ /* 0x000fe20000000000 */
[----:B------:R-:W-:Y:S01]  /*5210*/  IMAD.SHL.U32 R57, R52, 0x100, RZ ;  /* 0x0000010034397824 */ /* 0x000fe200078e00ff */
[----:B------:R-:W-:Y:S01]  /*5220*/  SGXT.U32 R62, R62, 0x3 ;  /* 0x000000033e3e781a */ /* 0x000fe20000000000 */
[----:B------:R-:W-:Y:S01]  /*5230*/  IMAD.SHL.U32 R59, R54, 0x100, RZ ;  /* 0x00000100363b7824 */ /* 0x000fe200078e00ff */
[----:B------:R-:W-:Y:S02]  /*5240*/  LOP3.LUT R58, R58, 0xc8, RZ, 0xfc, !PT ;  /* 0x000000c83a3a7812 */ /* 0x000fe400078efcff */
[----:B------:R-:W-:Y:S02]  /*5250*/  LOP3.LUT R62, R62, 0xd0, RZ, 0xfc, !PT ;  /* 0x000000d03e3e7812 */ /* 0x000fe400078efcff */
[----:B------:R-:W-:Y:S01]  /*5260*/  SHF.R.U32.HI R87, RZ, 0x5, R87 ;  /* 0x00000005ff577819 */ /* 0x000fe20000011657 */
[----:B------:R-:W-:-:S02]  /*5270*/  IMAD.SHL.U32 R65, R58, 0x100, RZ ;  /* 0x000001003a417824 */ /* 0x000fc400078e00ff */
[----:B------:R-:W-:Y:S01]  /*5280*/  IMAD.SHL.U32 R67, R62, 0x100, RZ ;  /* 0x000001003e437824 */ /* 0x000fe200078e00ff */
[----:B------:R-:W-:-:S04]  /*5290*/  SGXT.U32 R87, R87, 0x3 ;  /* 0x000000035757781a */ /* 0x000fc80000000000 */
[----:B------:R-:W-:Y:S01]  /*52a0*/  LOP3.LUT R87, R87, 0xe8, RZ, 0xfc, !PT ;  /* 0x000000e857577812 */ /* 0x000fe200078efcff */
[C---:B----4-:R-:W-:Y:S01]  /*52b0*/  IMAD.SHL.U32 R41, R111.reuse, 0x100, RZ ;  /* 0x000001006f297824 */ /* 0x050fe200078e00ff */
[----:B------:R-:W-:Y:S01]  /*52c0*/  LEA R36, P3, R111, UR32, 0xa ;  /* 0x000000206f247c11 */ /* 0x000fe2000f8650ff */
[----:B-----5:R-:W-:-:S03]  /*52d0*/  IMAD.SHL.U32 R43, R113, 0x100, RZ ;  /* 0x00000100712b7824 */ /* 0x020fc600078e00ff */
[----:B------:R-:W-:Y:S02]  /*52e0*/  LEA.HI.X R41, R41, UR33, RZ, 0x2, P3 ;  /* 0x0000002129297c11 */ /* 0x000fe400098f14ff */
[----:B------:R-:W-:Y:S01]  /*52f0*/  LEA R38, P0, R113, UR34, 0xa ;  /* 0x0000002271267c11 */ /* 0x000fe2000f8050ff */
[C---:B------:R-:W-:Y:S01]  /*5300*/  IMAD.SHL.U32 R45, R115.reuse, 0x100, RZ ;  /* 0x00000100732d7824 */ /* 0x040fe200078e00ff */
[----:B------:R-:W-:Y:S02]  /*5310*/  LEA R40, P2, R115, UR36, 0xa ;  /* 0x0000002473287c11 */ /* 0x000fe4000f8450ff */
[----:B------:R-:W-:Y:S02]  /*5320*/  LEA.HI.X R43, R43, UR35, RZ, 0x2, P0 ;  /* 0x000000232b2b7c11 */ /* 0x000fe400080f14ff */
[----:B------:R-:W-:Y:S01]  /*5330*/  LEA.HI.X R45, R45, UR37, RZ, 0x2, P2 ;  /* 0x000000252d2d7c11 */ /* 0x000fe200090f14ff */
[C---:B------:R-:W-:Y:S01]  /*5340*/  IMAD.SHL.U32 R47, R117.reuse, 0x100, RZ ;  /* 0x00000100752f7824 */ /* 0x040fe200078e00ff */
[----:B------:R-:W-:-:S04]  /*5350*/  LEA R42, P3, R117, UR38, 0xa ;  /* 0x00000026752a7c11 */ /* 0x000fc8000f8650ff */
[----:B------:R-:W-:Y:S02]  /*5360*/  LEA.HI.X R47, R47, UR39, RZ, 0x2, P3 ;  /* 0x000000272f2f7c11 */ /* 0x000fe400098f14ff */
[----:B------:R-:W-:-:S04]  /*5370*/  LEA R48, P3, R48, UR10, 0xa ;  /* 0x0000000a30307c11 */ /* 0x000fc8000f8650ff */
[----:B------:R-:W-:Y:S01]  /*5380*/  LEA.HI.X R55, R55, UR11, RZ, 0x2, P3 ;  /* 0x0000000b37377c11 */ /* 0x000fe200098f14ff */
[----:B------:R-:W-:Y:S01]  /*5390*/  IMAD.X R115, RZ, RZ, R3, P6 ;  /* 0x000000ffff737224 */ /* 0x000fe200030e0603 */
[----:B------:R-:W-:Y:S01]  /*53a0*/  LEA R56, P3, R56, UR20, 0xa ;  /* 0x0000001438387c11 */ /* 0x000fe2000f8650ff */
[----:B------:R-:W0:Y:S03]  /*53b0*/  LDCU.64 UR10, c[0x0][0x390] ;  /* 0x00007200ff0a77ac */ /* 0x000e260008000a00 */
[----:B------:R-:W-:Y:S02]  /*53c0*/  LEA.HI.X R63, R63, UR21, RZ, 0x2, P3 ;  /* 0x000000153f3f7c11 */ /* 0x000fe400098f14ff */
[----:B------:R-:W-:-:S04]  /*53d0*/  LEA R64, P3, R64, UR26, 0xa ;  /* 0x0000001a40407c11 */ /* 0x000fc8000f8650ff */
[----:B------:R-:W-:Y:S02]  /*53e0*/  LEA.HI.X R88, R88, UR27, RZ, 0x2, P3 ;  /* 0x0000001b58587c11 */ /* 0x000fe400098f14ff */
[----:B------:R-:W-:Y:S01]  /*53f0*/  IADD3 R112, P3, PT, R102, R112, RZ ;  /* 0x0000007066707210 */ /* 0x000fe20007f7e0ff */
[C---:B---3--:R-:W-:Y:S01]  /*5400*/  IMAD.SHL.U32 R49, R119.reuse, 0x100, RZ ;  /* 0x0000010077317824 */ /* 0x048fe200078e00ff */
[----:B------:R-:W-:Y:S01]  /*5410*/  LEA R44, P0, R119, UR4, 0xa ;  /* 0x00000004772c7c11 */ /* 0x000fe2000f8050ff */
[C---:B------:R-:W-:Y:S01]  /*5420*/  IMAD.SHL.U32 R53, R125.reuse, 0x100, RZ ;  /* 0x000001007d357824 */ /* 0x040fe200078e00ff */
[----:B------:R-:W-:Y:S01]  /*5430*/  LEA R46, P2, R125, UR8, 0xa ;  /* 0x000000087d2e7c11 */ /* 0x000fe2000f8450ff */
[C---:B------:R-:W-:Y:S01]  /*5440*/  IMAD.SHL.U32 R125, R66.reuse, 0x100, RZ ;  /* 0x00000100427d7824 */ /* 0x040fe200078e00ff */
[----:B-1----:R-:W-:Y:S01]  /*5450*/  LEA R66, P4, R66, UR28, 0xa ;  /* 0x0000001c42427c11 */ /* 0x002fe2000f8850ff */
[----:B------:R-:W-:Y:S01]  /*5460*/  IMAD.X R113, RZ, RZ, R2, P3 ;  /* 0x000000ffff717224 */ /* 0x000fe200018e0602 */
[----:B------:R-:W-:-:S02]  /*5470*/  IADD3 R106, P6, PT, R102, R106, RZ ;  /* 0x0000006a666a7210 */ /* 0x000fc40007fde0ff */
[----:B------:R-:W-:Y:S02]  /*5480*/  LEA.HI.X R125, R125, UR29, RZ, 0x2, P4 ;  /* 0x0000001d7d7d7c11 */ /* 0x000fe4000a0f14ff */
[C---:B------:R-:W-:Y:S02]  /*5490*/  IADD3 R116, P4, PT, R102.reuse, R116, RZ ;  /* 0x0000007466747210 */ /* 0x040fe40007f9e0ff */
[C---:B------:R-:W-:Y:S01]  /*54a0*/  IADD3 R104, P3, PT, R102.reuse, R104, RZ ;  /* 0x0000006866687210 */ /* 0x040fe20007f7e0ff */
[----:B------:R-:W-:Y:S01]  /*54b0*/  IMAD.X R119, RZ, RZ, R21, P5 ;  /* 0x000000ffff777224 */ /* 0x000fe200028e0615 */
[----:B------:R-:W-:Y:S01]  /*54c0*/  LEA.HI.X R49, R49, UR5, RZ, 0x2, P0 ;  /* 0x0000000531317c11 */ /* 0x000fe200080f14ff */
[----:B------:R-:W-:Y:S01]  /*54d0*/  IMAD.X R117, RZ, RZ, R20, P4 ;  /* 0x000000ffff757224 */ /* 0x000fe200020e0614 */
[C---:B------:R-:W-:Y:S01]  /*54e0*/  IADD3 R108, P4, PT, R102.reuse, R108, RZ ;  /* 0x0000006c666c7210 */ /* 0x040fe20007f9e0ff */
[----:B------:R-:W-:Y:S01]  /*54f0*/  IMAD.X R105, RZ, RZ, R22, P3 ;  /* 0x000000ffff697224 */ /* 0x000fe200018e0616 */
[C---:B------:R-:W-:Y:S01]  /*5500*/  IADD3 R110, P5, PT, R102.reuse, R110, RZ ;  /* 0x0000006e666e7210 */ /* 0x040fe20007fbe0ff */
[----:B------:R-:W-:Y:S01]  /*5510*/  IMAD.X R107, RZ, RZ, R23, P6 ;  /* 0x000000ffff6b7224 */ /* 0x000fe200030e0617 */
[C---:B------:R-:W-:Y:S01]  /*5520*/  IADD3 R2, P3, PT, R102.reuse, R24, RZ ;  /* 0x0000001866027210 */ /* 0x040fe20007f7e0ff */
[----:B------:R-:W-:Y:S01]  /*5530*/  IMAD.X R109, RZ, RZ, R25, P4 ;  /* 0x000000ffff6d7224 */ /* 0x000fe200020e0619 */
[C---:B------:R-:W-:Y:S01]  /*5540*/  IADD3 R20, P6, PT, R102.reuse, R26, RZ ;  /* 0x0000001a66147210 */ /* 0x040fe20007fde0ff */
[----:B------:R-:W1:Y:S01]  /*5550*/  LDCU.64 UR4, c[0x0][0x390] ;  /* 0x00007200ff0477ac */ /* 0x000e620008000a00 */
[C---:B------:R-:W-:Y:S01]  /*5560*/  IADD3 R22, P4, PT, R102.reuse, R28, RZ ;  /* 0x0000001c66167210 */ /* 0x040fe20007f9e0ff */
[----:B------:R-:W-:Y:S01]  /*5570*/  IMAD.X R111, RZ, RZ, R27, P5 ;  /* 0x000000ffff6f7224 */ /* 0x000fe200028e061b */
[C---:B------:R-:W-:Y:S01]  /*5580*/  IADD3 R24, P5, PT, R102.reuse, R36, RZ ;  /* 0x0000002466187210 */ /* 0x040fe20007fbe0ff */
[----:B------:R-:W-:Y:S01]  /*5590*/  IMAD.X R3, RZ, RZ, R29, P3 ;  /* 0x000000ffff037224 */ /* 0x000fe200018e061d */
[C---:B------:R-:W-:Y:S01]  /*55a0*/  IADD3 R26, P3, PT, R102.reuse, R38, RZ ;  /* 0x00000026661a7210 */ /* 0x040fe20007f7e0ff */
[----:B------:R-:W-:Y:S01]  /*55b0*/  IMAD.X R21, RZ, RZ, R37, P6 ;  /* 0x000000ffff157224 */ /* 0x000fe200030e0625 */
[----:B------:R-:W-:Y:S01]  /*55c0*/  LEA.HI.X R53, R53, UR9, RZ, 0x2, P2 ;  /* 0x0000000935357c11 */ /* 0x000fe200090f14ff */
[----:B------:R-:W-:Y:S01]  /*55d0*/  IMAD.X R23, RZ, RZ, R39, P4 ;  /* 0x000000ffff177224 */ /* 0x000fe200020e0627 */
[C---:B------:R-:W-:Y:S01]  /*55e0*/  IADD3 R28, P6, PT, R102.reuse, R40, RZ ;  /* 0x00000028661c7210 */ /* 0x040fe20007fde0ff */
[----:B------:R-:W3:Y:S01]  /*55f0*/  LDCU.64 UR8, c[0x0][0x390] ;  /* 0x00007200ff0877ac */ /* 0x000ee20008000a00 */
[----:B------:R-:W-:Y:S01]  /*5600*/  IADD3 R36, P4, PT, R102, R42, RZ ;  /* 0x0000002a66247210 */ /* 0x000fe20007f9e0ff */
[----:B------:R-:W-:Y:S01]  /*5610*/  IMAD.X R25, RZ, RZ, R41, P5 ;  /* 0x000000ffff197224 */ /* 0x000fe200028e0629 */
[----:B------:R-:W-:Y:S01]  /*5620*/  LEA R52, P0, R52, UR16, 0xa ;  /* 0x0000001034347c11 */ /* 0x000fe2000f8050ff */
[----:B------:R-:W-:Y:S01]  /*5630*/  IMAD.X R27, RZ, RZ, R43, P3 ;  /* 0x000000ffff1b7224 */ /* 0x000fe200018e062b */
[----:B------:R-:W-:Y:S01]  /*5640*/  LEA R54, P2, R54, UR18, 0xa ;  /* 0x0000001236367c11 */ /* 0x000fe2000f8450ff */
[----:B------:R-:W-:Y:S01]  /*5650*/  IMAD.X R29, RZ, RZ, R45, P6 ;  /* 0x000000ffff1d7224 */ /* 0x000fe200030e062d */
[C---:B------:R-:W-:Y:S01]  /*5660*/  IADD3 R38, P5, PT, R102.reuse, R44, RZ ;  /* 0x0000002c66267210 */ /* 0x040fe20007fbe0ff */
[----:B------:R-:W-:Y:S01]  /*5670*/  IMAD.X R37, RZ, RZ, R47, P4 ;  /* 0x000000ffff257224 */ /* 0x000fe200020e062f */
[----:B------:R-:W-:-:S02]  /*5680*/  IADD3 R40, P3, PT, R102, R46, RZ ;  /* 0x0000002e66287210 */ /* 0x000fc40007f7e0ff */
[C---:B------:R-:W-:Y:S02]  /*5690*/  IADD3 R42, P6, PT, R102.reuse, R48, RZ ;  /* 0x00000030662a7210 */ /* 0x040fe40007fde0ff */
[----:B------:R-:W-:Y:S02]  /*56a0*/  LEA.HI.X R57, R57, UR17, RZ, 0x2, P0 ;  /* 0x0000001139397c11 */ /* 0x000fe400080f14ff */
[----:B------:R-:W-:Y:S01]  /*56b0*/  IADD3 R44, P4, PT, R102, R52, RZ ;  /* 0x00000034662c7210 */ /* 0x000fe20007f9e0ff */
[----:B------:R-:W-:Y:S01]  /*56c0*/  IMAD.X R39, RZ, RZ, R49, P5 ;  /* 0x000000ffff277224 */ /* 0x000fe200028e0631 */
[----:B------:R-:W-:Y:S02]  /*56d0*/  LEA.HI.X R59, R59, UR19, RZ, 0x2, P2 ;  /* 0x000000133b3b7c11 */ /* 0x000fe400090f14ff */
[----:B------:R-:W-:Y:S01]  /*56e0*/  LEA R58, P0, R58, UR22, 0xa ;  /* 0x000000163a3a7c11 */ /* 0x000fe2000f8050ff */
[----:B------:R-:W-:Y:S01]  /*56f0*/  IMAD.X R41, RZ, RZ, R53, P3 ;  /* 0x000000ffff297224 */ /* 0x000fe200018e0635 */
[----:B------:R-:W-:Y:S01]  /*5700*/  LEA R62, P2, R62, UR24, 0xa ;  /* 0x000000183e3e7c11 */ /* 0x000fe2000f8450ff */
[----:B------:R-:W-:Y:S01]  /*5710*/  IMAD.X R43, RZ, RZ, R55, P6 ;  /* 0x000000ffff2b7224 */ /* 0x000fe200030e0637 */
[C---:B------:R-:W-:Y:S01]  /*5720*/  IADD3 R46, P5, PT, R102.reuse, R54, RZ ;  /* 0x00000036662e7210 */ /* 0x040fe20007fbe0ff */
[----:B------:R-:W-:Y:S01]  /*5730*/  IMAD.X R45, RZ, RZ, R57, P4 ;  /* 0x000000ffff2d7224 */ /* 0x000fe200020e0639 */
[C---:B------:R-:W-:Y:S01]  /*5740*/  IADD3 R48, P3, PT, R102.reuse, R56, RZ ;  /* 0x0000003866307210 */ /* 0x040fe20007f7e0ff */
[----:B--2---:R2:W-:Y:S01]  /*5750*/  STG.E desc[UR14][R60.64], R90 ;  /* 0x0000005a3c007986 */ /* 0x0045e2000c10190e */
[----:B------:R-:W-:-:S02]  /*5760*/  IADD3 R56, P6, PT, R102, R58, RZ ;  /* 0x0000003a66387210 */ /* 0x000fc40007fde0ff */
[----:B------:R-:W-:Y:S01]  /*5770*/  LEA.HI.X R67, R67, UR25, RZ, 0x2, P2 ;  /* 0x0000001943437c11 */ /* 0x000fe200090f14ff */
[----:B------:R4:W-:Y:S01]  /*5780*/  STG.E desc[UR14][R60.64+0x80], R91 ;  /* 0x0000805b3c007986 */ /* 0x0009e2000c10190e */
[C---:B------:R-:W-:Y:S01]  /*5790*/  IADD3 R58, P4, PT, R102.reuse, R62, RZ ;  /* 0x0000003e663a7210 */ /* 0x040fe20007f9e0ff */
[----:B------:R-:W-:Y:S01]  /*57a0*/  IMAD.X R47, RZ, RZ, R59, P5 ;  /* 0x000000ffff2f7224 */ /* 0x000fe200028e063b */
[----:B------:R-:W-:Y:S01]  /*57b0*/  LEA.HI.X R65, R65, UR23, RZ, 0x2, P0 ;  /* 0x0000001741417c11 */ /* 0x000fe200080f14ff */
[----:B------:R-:W-:Y:S01]  /*57c0*/  IMAD.X R49, RZ, RZ, R63, P3 ;  /* 0x000000ffff317224 */ /* 0x000fe200018e063f */
[C---:B------:R-:W-:Y:S01]  /*57d0*/  IADD3 R64, P5, PT, R102.reuse, R64, RZ ;  /* 0x0000004066407210 */ /* 0x040fe20007fbe0ff */
[----:B------:R-:W-:Y:S01]  /*57e0*/  IMAD.X R59, RZ, RZ, R67, P4 ;  /* 0x000000ffff3b7224 */ /* 0x000fe200020e0643 */
[----:B-1----:R-:W-:Y:S01]  /*57f0*/  LEA R89, P0, R87, UR4, 0xa ;  /* 0x0000000457597c11 */ /* 0x002fe2000f8050ff */
[----:B------:R1:W-:Y:S01]  /*5800*/  STG.E desc[UR14][R60.64+0x100], R122 ;  /* 0x0001007a3c007986 */ /* 0x0003e2000c10190e */
[----:B------:R-:W-:Y:S01]  /*5810*/  IADD3 R66, P3, PT, R102, R66, RZ ;  /* 0x0000004266427210 */ /* 0x000fe20007f7e0ff */
[----:B------:R-:W-:Y:S01]  /*5820*/  IMAD.X R57, RZ, RZ, R65, P6 ;  /* 0x000000ffff397224 */ /* 0x000fe200030e0641 */
[----:B---3--:R-:W-:Y:S01]  /*5830*/  LEA R100, P2, R124, UR8, 0xa ;  /* 0x000000087c647c11 */ /* 0x008fe2000f8450ff */
[----:B------:R-:W3:Y:S01]  /*5840*/  LDL.LU R87, [R1+0x298] ;  /* 0x0002980001577983 */ /* 0x000ee20000300800 */
[----:B0-----:R-:W-:Y:S01]  /*5850*/  LEA R103, P4, R101, UR10, 0xa ;  /* 0x0000000a65677c11 */ /* 0x001fe2000f8850ff */
[----:B------:R-:W-:Y:S01]  /*5860*/  IMAD.X R65, RZ, RZ, R88, P5 ;  /* 0x000000ffff417224 */ /* 0x000fe200028e0658 */
[C---:B------:R-:W-:Y:S01]  /*5870*/  IADD3 R88, P6, PT, R102.reuse, R89, RZ ;  /* 0x0000005966587210 */ /* 0x040fe20007fde0ff */
[----:B------:R-:W5:Y:S01]  /*5880*/  LDL.LU R62, [R1+0x20] ;  /* 0x00002000013e7983 */ /* 0x000f620000300800 */
[----:B------:R-:W-:Y:S01]  /*5890*/  IADD3 R100, P5, PT, R102, R100, RZ ;  /* 0x0000006466647210 */ /* 0x000fe20007fbe0ff */
[----:B------:R-:W-:-:S02]  /*58a0*/  IMAD.X R67, RZ, RZ, R125, P3 ;  /* 0x000000ffff437224 */ /* 0x000fc400018e067d */
[----:B------:R-:W3:Y:S01]  /*58b0*/  LDL.LU R63, [R1+0x120] ;  /* 0x00012000013f7983 */ /* 0x000ee20000300800 */
[----:B------:R-:W-:-:S03]  /*58c0*/  IADD3 R102, P3, PT, R102, R103, RZ ;  /* 0x0000006766667210 */ /* 0x000fc60007f7e0ff */
[----:B------:R-:W3:Y:S04]  /*58d0*/  LDL.LU R89, [R1+0x11c] ;  /* 0x00011c0001597983 */ /* 0x000ee80000300800 */
[----:B------:R-:W3:Y:S04]  /*58e0*/  LDL.LU R125, [R1+0x19c] ;  /* 0x00019c00017d7983 */ /* 0x000ee80000300800 */
[----:B------:R-:W3:Y:S04]  /*58f0*/  LDL.LU R103, [R1+0x21c] ;  /* 0x00021c0001677983 */ /* 0x000ee80000300800 */
[----:B--2---:R-:W2:Y:S04]  /*5900*/  LDL.LU R90, [R1+0x318] ;  /* 0x00031800015a7983 */ /* 0x004ea80000300800 */
[----:B----4-:R-:W4:Y:S04]  /*5910*/  LDL.LU R91, [R1+0x314] ;  /* 0x00031400015b7983 */ /* 0x010f280000300800 */
[----:B-1----:R-:W2:Y:S04]  /*5920*/  LDL.LU R122, [R1+0x310] ;  /* 0x00031000017a7983 */ /* 0x002ea80000300800 */
[----:B------:R0:W-:Y:S04]  /*5930*/  STG.E desc[UR14][R60.64+0x180], R123 ;  /* 0x0001807b3c007986 */ /* 0x0001e8000c10190e */
[----:B------:R-:W-:Y:S04]  /*5940*/  STG.E desc[UR14][R60.64+0x300], R30 ;  /* 0x0003001e3c007986 */ /* 0x000fe8000c10190e */
[----:B------:R-:W-:Y:S04]  /*5950*/  STG.E desc[UR14][R60.64+0x380], R50 ;  /* 0x000380323c007986 */ /* 0x000fe8000c10190e */
[----:B0-----:R-:W3:Y:S04]  /*5960*/  LDL.LU R123, [R1+0x30c] ;  /* 0x00030c00017b7983 */ /* 0x001ee80000300800 */
[----:B------:R-:W0:Y:S04]  /*5970*/  LDSM.16.M88.4 R52, [R0+UR7+0x200] ;  /* 0x000200070034783b */ /* 0x000e280008000200 */
[----:B--2---:R1:W-:Y:S04]  /*5980*/  STG.E desc[UR14][R60.64+0x200], R122 ;  /* 0x0002007a3c007986 */ /* 0x0043e8000c10190e */
[----:B-1----:R-:W2:Y:S04]  /*5990*/  LDL.LU R122, [R1+0x294] ;  /* 0x00029400017a7983 */ /* 0x002ea80000300800 */
[----:B------:R1:W-:Y:S04]  /*59a0*/  STG.E desc[UR14][R60.64+0x280], R90 ;  /* 0x0002805a3c007986 */ /* 0x0003e8000c10190e */
[----:B---3--:R-:W-:Y:S04]  /*59b0*/  STG.E desc[UR14][R120.64+0x80], R103 ;  /* 0x0000806778007986 */ /* 0x008fe8000c10190e */
[----:B-1----:R-:W3:Y:S04]  /*59c0*/  LDL.LU R60, [R1+0x220] ;  /* 0x00022000013c7983 */ /* 0x002ee80000300800 */
[----:B------:R-:W3:Y:S04]  /*59d0*/  LDL.LU R61, [R1+0x1a0] ;  /* 0x0001a000013d7983 */ /* 0x000ee80000300800 */
[----:B------:R-:W3:Y:S04]  /*59e0*/  LDL.LU R50, [R1+0x128] ;  /* 0x0001280001327983 */ /* 0x000ee80000300800 */
[----:B------:R-:W3:Y:S04]  /*59f0*/  LDL.LU R30, [R1+0x28] ;  /* 0x00002800011e7983 */ /* 0x000ee80000300800 */
[----:B------:R-:W3:Y:S04]  /*5a00*/  LDL.LU R90, [R1+0x2a4] ;  /* 0x0002a400015a7983 */ /* 0x000ee80000300800 */
[----:B------:R-:W-:Y:S04]  /*5a10*/  STG.E desc[UR14][R120.64+0x100], R125 ;  /* 0x0001007d78007986 */ /* 0x000fe8000c10190e */
[----:B------:R-:W-:Y:S04]  /*5a20*/  STG.E desc[UR14][R120.64+0x180], R89 ;  /* 0x0001805978007986 */ /* 0x000fe8000c10190e */
[----:B------:R-:W-:Y:S04]  /*5a30*/  STG.E desc[UR14][R120.64+0x200], R123 ;  /* 0x0002007b78007986 */ /* 0x000fe8000c10190e */
[----:B----4-:R-:W-:Y:S04]  /*5a40*/  STG.E desc[UR14][R120.64+0x280], R91 ;  /* 0x0002805b78007986 */ /* 0x010fe8000c10190e */
[----:B------:R-:W-:Y:S04]  /*5a50*/  STG.E desc[UR14][R120.64+0x300], R31 ;  /* 0x0003001f78007986 */ /* 0x000fe8000c10190e */
[----:B------:R-:W-:Y:S04]  /*5a60*/  STG.E desc[UR14][R120.64+0x380], R51 ;  /* 0x0003803378007986 */ /* 0x000fe8000c10190e */
[----:B--2---:R1:W-:Y:S04]  /*5a70*/  STG.E desc[UR14][R120.64], R122 ;  /* 0x0000007a78007986 */ /* 0x0043e8000c10190e */
[----:B-1----:R-:W2:Y:S04]  /*5a80*/  LDL.LU R122, [R1+0x22c] ;  /* 0x00022c00017a7983 */ /* 0x002ea80000300800 */
[----:B------:R-:W4:Y:S04]  /*5a90*/  LDL.LU R103, [R1+0x1ac] ;  /* 0x0001ac0001677983 */ /* 0x000f280000300800 */
[----:B------:R-:W2:Y:S04]  /*5aa0*/  LDL.LU R125, [R1+0x12c] ;  /* 0x00012c00017d7983 */ /* 0x000ea80000300800 */
[----:B------:R-:W2:Y:S04]  /*5ab0*/  LDL.LU R89, [R1+0x2c] ;  /* 0x00002c0001597983 */ /* 0x000ea80000300800 */
[----:B------:R-:W2:Y:S04]  /*5ac0*/  LDL.LU R123, [R1+0x1a8] ;  /* 0x0001a800017b7983 */ /* 0x000ea80000300800 */
[----:B------:R-:W2:Y:S04]  /*5ad0*/  LDL.LU R91, [R1+0x228] ;  /* 0x00022800015b7983 */ /* 0x000ea80000300800 */
[----:B------:R-:W2:Y:S04]  /*5ae0*/  LDL.LU R31, [R1+0x2a0] ;  /* 0x0002a000011f7983 */ /* 0x000ea80000300800 */
[----:B------:R-:W2:Y:S04]  /*5af0*/  LDL.LU R51, [R1+0x1a4] ;  /* 0x0001a40001337983 */ /* 0x000ea80000300800 */
[----:B------:R-:W4:Y:S04]  /*5b00*/  LDL.LU R120, [R1+0x124] ;  /* 0x0001240001787983 */ /* 0x000f280000300800 */
[----:B------:R-:W4:Y:S04]  /*5b10*/  LDL.LU R121, [R1+0x24] ;  /* 0x0000240001797983 */ /* 0x000f280000300800 */
[----:B------:R1:W-:Y:S04]  /*5b20*/  STG.E desc[UR14][R112.64], R87 ;  /* 0x0000005770007986 */ /* 0x0003e8000c10190e */
[----:B------:R0:W-:Y:S04]  /*5b30*/  STG.E desc[UR14][R112.64+0x280], R84 ;  /* 0x0002805470007986 */ /* 0x0001e8000c10190e */
[----:B------:R3:W-:Y:S04]  /*5b40*/  STG.E desc[UR14][R112.64+0x300], R96 ;  /* 0x0003006070007986 */ /* 0x0007e8000c10190e */
[----:B-1----:R-:W4:Y:S04]  /*5b50*/  LDL.LU R87, [R1+0x308] ;  /* 0x0003080001577983 */ /* 0x002f280000300800 */
[----:B0-----:R-:W4:Y:S04]  /*5b60*/  LDL.LU R84, [R1+0x224] ;  /* 0x0002240001547983 */ /* 0x001f280000300800 */
[----:B---3--:R-:W3:Y:S04]  /*5b70*/  LDL.LU R96, [R1+0x29c] ;  /* 0x00029c0001607983 */ /* 0x008ee80000300800 */
[----:B------:R0:W-:Y:S04]  /*5b80*/  STG.E desc[UR14][R112.64+0x380], R52 ;  /* 0x0003803470007986 */ /* 0x0001e8000c10190e */
[----:B------:R-:W-:Y:S04]  /*5b90*/  STG.E desc[UR14][R112.64+0x80], R60 ;  /* 0x0000803c70007986 */ /* 0x000fe8000c10190e */
[----:B------:R-:W-:Y:S04]  /*5ba0*/  STG.E desc[UR14][R112.64+0x100], R61 ;  /* 0x0001003d70007986 */ /* 0x000fe8000c10190e */
[----:B------:R-:W-:Y:S04]  /*5bb0*/  STG.E desc[UR14][R112.64+0x180], R63 ;  /* 0x0001803f70007986 */ /* 0x000fe8000c10190e */
[----:B-----5:R1:W-:Y:S04]  /*5bc0*/  STG.E desc[UR14][R112.64+0x200], R62 ;  /* 0x0002003e70007986 */ /* 0x0203e8000c10190e */
[----:B0-----:R-:W5:Y:S04]  /*5bd0*/  LDL.LU R52, [R1+0x1b0] ;  /* 0x0001b00001347983 */ /* 0x001f680000300800 */
[----:B------:R0:W-:Y:S04]  /*5be0*/  STG.E desc[UR14][R114.64+0x280], R85 ;  /* 0x0002805572007986 */ /* 0x0001e8000c10190e */
[----:B-1----:R-:W5:Y:S04]  /*5bf0*/  LDL.LU R112, [R1+0x130] ;  /* 0x0001300001707983 */ /* 0x002f680000300800 */
[----:B------:R-:W5:Y:S04]  /*5c00*/  LDL.LU R113, [R1+0x30] ;  /* 0x0000300001717983 */ /* 0x000f680000300800 */
[----:B0-----:R-:W5:Y:S04]  /*5c10*/  LDL.LU R85, [R1+0x230] ;  /* 0x0002300001557983 */ /* 0x001f680000300800 */
[----:B------:R0:W-:Y:S04]  /*5c20*/  STG.E desc[UR14][R114.64+0x300], R97 ;  /* 0x0003006172007986 */ /* 0x0001e8000c10190e */
[----:B------:R-:W-:Y:S04]  /*5c30*/  STG.E desc[UR14][R114.64+0x380], R53 ;  /* 0x0003803572007986 */ /* 0x000fe8000c10190e */
[----:B------:R-:W1:Y:S04]  /*5c40*/  LDSM.16.M88.4 R60, [R0+UR7+0x400] ;  /* 0x00040007003c783b */ /* 0x000e680008000200 */
[----:B0-----:R-:W5:Y:S04]  /*5c50*/  LDL.LU R97, [R1+0x2a8] ;  /* 0x0002a80001617983 */ /* 0x001f680000300800 */
[----:B--2---:R-:W-:Y:S04]  /*5c60*/  STG.E desc[UR14][R114.64+0x100], R51 ;  /* 0x0001003372007986 */ /* 0x004fe8000c10190e */
[----:B----4-:R-:W-:Y:S04]  /*5c70*/  STG.E desc[UR14][R114.64+0x180], R120 ;  /* 0x0001807872007986 */ /* 0x010fe8000c10190e */
[----:B------:R-:W-:Y:S04]  /*5c80*/  STG.E desc[UR14][R114.64+0x200], R121 ;  /* 0x0002007972007986 */ /* 0x000fe8000c10190e */
[----:B------:R-:W-:Y:S04]  /*5c90*/  STG.E desc[UR14][R114.64+0x80], R84 ;  /* 0x0000805472007986 */ /* 0x000fe8000c10190e */
[----:B---3--:R0:W-:Y:S04]  /*5ca0*/  STG.E desc[UR14][R114.64], R96 ;  /* 0x0000006072007986 */ /* 0x0081e8000c10190e */
[----:B------:R2:W-:Y:S04]  /*5cb0*/  STG.E desc[UR14][R116.64], R31 ;  /* 0x0000001f74007986 */ /* 0x0005e8000c10190e */
[----:B0-----:R-:W3:Y:S04]  /*5cc0*/  LDL.LU R96, [R1+0x2ac] ;  /* 0x0002ac0001607983 */ /* 0x001ee80000300800 */
[----:B------:R-:W4:Y:S04]  /*5cd0*/  LDL.LU R84, [R1+0x234] ;  /* 0x0002340001547983 */ /* 0x000f280000300800 */
[----:B------:R-:W4:Y:S04]  /*5ce0*/  LDL.LU R51, [R1+0x1b4] ;  /* 0x0001b40001337983 */ /* 0x000f280000300800 */
[----:B------:R-:W4:Y:S04]  /*5cf0*/  LDL.LU R120, [R1+0x134] ;  /* 0x0001340001787983 */ /* 0x000f280000300800 */
[----:B------:R-:W4:Y:S04]  /*5d00*/  LDL.LU R121, [R1+0x34] ;  /* 0x0000340001797983 */ /* 0x000f280000300800 */
[----:B------:R0:W-:Y:S04]  /*5d10*/  STG.E desc[UR14][R116.64+0x80], R91 ;  /* 0x0000805b74007986 */ /* 0x0001e8000c10190e */
[----:B--2---:R-:W2:Y:S04]  /*5d20*/  LDL.LU R31, [R1+0x2b0] ;  /* 0x0002b000011f7983 */ /* 0x004ea80000300800 */
[----:B------:R1:W-:Y:S04]  /*5d30*/  STG.E desc[UR14][R116.64+0x100], R123 ;  /* 0x0001007b74007986 */ /* 0x0003e8000c10190e */
[----:B0-----:R-:W2:Y:S04]  /*5d40*/  LDL.LU R91, [R1+0x238] ;  /* 0x00023800015b7983 */ /* 0x001ea80000300800 */
[----:B------:R0:W-:Y:S04]  /*5d50*/  STG.E desc[UR14][R116.64+0x180], R50 ;  /* 0x0001803274007986 */ /* 0x0001e8000c10190e */
[----:B-1----:R-:W2:Y:S04]  /*5d60*/  LDL.LU R123, [R1+0x1b8] ;  /* 0x0001b800017b7983 */ /* 0x002ea80000300800 */
[----:B------:R1:W-:Y:S04]  /*5d70*/  STG.E desc[UR14][R116.64+0x200], R30 ;  /* 0x0002001e74007986 */ /* 0x0003e8000c10190e */
[----:B------:R-:W-:Y:S04]  /*5d80*/  STG.E desc[UR14][R116.64+0x280], R86 ;  /* 0x0002805674007986 */ /* 0x000fe8000c10190e */
[----:B------:R-:W-:Y:S04]  /*5d90*/  STG.E desc[UR14][R116.64+0x300], R98 ;  /* 0x0003006274007986 */ /* 0x000fe8000c10190e */
[----:B------:R-:W-:Y:S04]  /*5da0*/  STG.E desc[UR14][R116.64+0x380], R54 ;  /* 0x0003803674007986 */ /* 0x000fe8000c10190e */
[----:B0-----:R-:W2:Y:S04]  /*5db0*/  LDL.LU R50, [R1+0x138] ;  /* 0x0001380001327983 */ /* 0x001ea80000300800 */
[----:B------:R0:W-:Y:S04]  /*5dc0*/  STG.E desc[UR14][R118.64], R90 ;  /* 0x0000005a76007986 */ /* 0x0001e8000c10190e */
[----:B-1----:R-:W2:Y:S04]  /*5dd0*/  LDL.LU R30, [R1+0x38] ;  /* 0x00003800011e7983 */ /* 0x002ea80000300800 */
[----:B------:R1:W-:Y:S04]  /*5de0*/  STG.E desc[UR14][R118.64+0x80], R122 ;  /* 0x0000807a76007986 */ /* 0x0003e8000c10190e */
[----:B0-----:R-:W2:Y:S04]  /*5df0*/  LDL.LU R90, [R1+0x2b4] ;  /* 0x0002b400015a7983 */ /* 0x001ea80000300800 */
[----:B------:R0:W-:Y:S04]  /*5e00*/  STG.E desc[UR14][R118.64+0x100], R103 ;  /* 0x0001006776007986 */ /* 0x0001e8000c10190e */
[----:B-1----:R-:W2:Y:S04]  /*5e10*/  LDL.LU R122, [R1+0x23c] ;  /* 0x00023c00017a7983 */ /* 0x002ea80000300800 */
[----:B------:R1:W-:Y:S04]  /*5e20*/  STG.E desc[UR14][R118.64+0x180], R125 ;  /* 0x0001807d76007986 */ /* 0x0003e8000c10190e */
[----:B0-----:R-:W2:Y:S04]  /*5e30*/  LDL.LU R103, [R1+0x1bc] ;  /* 0x0001bc0001677983 */ /* 0x001ea80000300800 */
[----:B-1----:R-:W2:Y:S04]  /*5e40*/  LDL.LU R125, [R1+0x13c] ;  /* 0x00013c00017d7983 */ /* 0x002ea80000300800 */
[----:B------:R0:W-:Y:S04]  /*5e50*/  STG.E desc[UR14][R118.64+0x200], R89 ;  /* 0x0002005976007986 */ /* 0x0001e8000c10190e */
[----:B------:R-:W-:Y:S04]  /*5e60*/  STG.E desc[UR14][R118.64+0x280], R87 ;  /* 0x0002805776007986 */ /* 0x000fe8000c10190e */
[----:B------:R-:W-:Y:S04]  /*5e70*/  STG.E desc[UR14][R118.64+0x300], R99 ;  /* 0x0003006376007986 */ /* 0x000fe8000c10190e */
[----:B0-----:R-:W2:Y:S04]  /*5e80*/  LDL.LU R89, [R1+0x3c] ;  /* 0x00003c0001597983 */ /* 0x001ea80000300800 */
[----:B------:R-:W2:Y:S04]  /*5e90*/  LDL.LU R117, [R1+0x2b8] ;  /* 0x0002b80001757983 */ /* 0x000ea80000300800 */
[----:B------:R-:W2:Y:S04]  /*5ea0*/  LDL.LU R98, [R1+0x240] ;  /* 0x0002400001627983 */ /* 0x000ea80000300800 */
[----:B------:R-:W2:Y:S04]  /*5eb0*/  LDL.LU R86, [R1+0x1c0] ;  /* 0x0001c00001567983 */ /* 0x000ea80000300800 */
[----:B------:R-:W-:Y:S04]  /*5ec0*/  STG.E desc[UR14][R118.64+0x380], R55 ;  /* 0x0003803776007986 */ /* 0x000fe8000c10190e */
[----:B------:R-:W2:Y:S04]  /*5ed0*/  LDL.LU R114, [R1+0x140] ;  /* 0x0001400001727983 */ /* 0x000ea80000300800 */
[----:B-----5:R0:W-:Y:S04]  /*5ee0*/  STG.E desc[UR14][R104.64], R97 ;  /* 0x0000006168007986 */ /* 0x0201e8000c10190e */
[----:B------:R-:W5:Y:S04]  /*5ef0*/  LDL.LU R115, [R1+0x70] ;  /* 0x0000700001737983 */ /* 0x000f680000300800 */
[----:B------:R1:W-:Y:S04]  /*5f00*/  STG.E desc[UR14][R104.64+0x80], R85 ;  /* 0x0000805568007986 */ /* 0x0003e8000c10190e */
[----:B0-----:R-:W5:Y:S04]  /*5f10*/  LDL.LU R97, [R1+0x10] ;  /* 0x0000100001617983 */ /* 0x001f680000300800 */
[----:B------:R0:W-:Y:S04]  /*5f20*/  STG.E desc[UR14][R104.64+0x180], R112 ;  /* 0x0001807068007986 */ /* 0x0001e8000c10190e */
[----:B-1----:R-:W5:Y:S04]  /*5f30*/  LDL.LU R85, [R1+0x2bc] ;  /* 0x0002bc0001557983 */ /* 0x002f680000300800 */
[----:B------:R-:W-:Y:S04]  /*5f40*/  STG.E desc[UR14][R104.64+0x100], R52 ;  /* 0x0001003468007986 */ /* 0x000fe8000c10190e */
[----:B------:R1:W-:Y:S04]  /*5f50*/  STG.E desc[UR14][R104.64+0x200], R113 ;  /* 0x0002007168007986 */ /* 0x0003e8000c10190e */
[----:B------:R-:W-:Y:S04]  /*5f60*/  STG.E desc[UR14][R104.64+0x280], R80 ;  /* 0x0002805068007986 */ /* 0x000fe8000c10190e */
[----:B------:R-:W-:Y:S04]  /*5f70*/  STG.E desc[UR14][R104.64+0x300], R92 ;  /* 0x0003005c68007986 */ /* 0x000fe8000c10190e */
[----:B------:R-:W-:Y:S04]  /*5f80*/  STG.E desc[UR14][R104.64+0x380], R60 ;  /* 0x0003803c68007986 */ /* 0x000fe8000c10190e */
[----:B0-----:R-:W5:Y:S04]  /*5f90*/  LDL.LU R112, [R1+0x244] ;  /* 0x0002440001707983 */ /* 0x001f680000300800 */
[----:B-1----:R-:W5:Y:S04]  /*5fa0*/  LDL.LU R113, [R1+0x1c4] ;  /* 0x0001c40001717983 */ /* 0x002f680000300800 */
[----:B------:R-:W-:Y:S04]  /*5fb0*/  STG.E desc[UR14][R106.64+0x280], R81 ;  /* 0x000280516a007986 */ /* 0x000fe8000c10190e */
[----:B------:R-:W-:Y:S04]  /*5fc0*/  STG.E desc[UR14][R106.64+0x300], R93 ;  /* 0x0003005d6a007986 */ /* 0x000fe8000c10190e */
[----:B------:R-:W-:Y:S04]  /*5fd0*/  STG.E desc[UR14][R106.64+0x380], R61 ;  /* 0x0003803d6a007986 */ /* 0x000fe8000c10190e */
[----:B------:R-:W0:Y:S04]  /*5fe0*/  LDSM.16.M88.4 R52, [R0+UR7+0x600] ;  /* 0x000600070034783b */ /* 0x000e280008000200 */
[----:B---3--:R1:W-:Y:S04]  /*5ff0*/  STG.E desc[UR14][R106.64], R96 ;  /* 0x000000606a007986 */ /* 0x0083e8000c10190e */
[----:B----4-:R3:W-:Y:S04]  /*6000*/  STG.E desc[UR14][R106.64+0x80], R84 ;  /* 0x000080546a007986 */ /* 0x0107e8000c10190e */
[----:B------:R4:W-:Y:S04]  /*6010*/  STG.E desc[UR14][R106.64+0x100], R51 ;  /* 0x000100336a007986 */ /* 0x0009e8000c10190e */
[----:B-1----:R-:W5:Y:S04]  /*6020*/  LDL.LU R96, [R1+0x144] ;  /* 0x0001440001607983 */ /* 0x002f680000300800 */
[----:B---3--:R-:W3:Y:S04]  /*6030*/  LDL.LU R84, [R1+0x74] ;  /* 0x0000740001547983 */ /* 0x008ee80000300800 */
[----:B------:R1:W-:Y:S04]  /*6040*/  STG.E desc[UR14][R106.64+0x180], R120 ;  /* 0x000180786a007986 */ /* 0x0003e8000c10190e */
[----:B----4-:R-:W4:Y:S04]  /*6050*/  LDL.LU R51, [R1+0x14] ;  /* 0x0000140001337983 */ /* 0x010f280000300800 */
[----:B------:R0:W-:Y:S04]  /*6060*/  STG.E desc[UR14][R106.64+0x200], R121 ;  /* 0x000200796a007986 */ /* 0x0001e8000c10190e */
[----:B-1----:R-:W4:Y:S04]  /*6070*/  LDL.LU R120, [R1+0x2c0] ;  /* 0x0002c00001787983 */ /* 0x002f280000300800 */
[----:B--2---:R1:W-:Y:S04]  /*6080*/  STG.E desc[UR14][R108.64], R31 ;  /* 0x0000001f6c007986 */ /* 0x0043e8000c10190e */
        /* <DEDUP_REMOVED lines=30> */
[----:B------:R0:W-:Y:S04]  /*6270*/  STG.E desc[UR14][R2.64], R117 ;  /* 0x0000007502007986 */ /* 0x0001e8000c10190e */
[----:B------:R-:W2:Y:S04]  /*6280*/  LDL.LU R116, [R1+0x100] ;  /* 0x0001000001747983 */ /* 0x000ea80000300800 */
[----:B------:R1:W-:Y:S04]  /*6290*/  STG.E desc[UR14][R2.64+0x80], R98 ;  /* 0x0000806202007986 */ /* 0x0003e8000c10190e */
[----:B0-----:R-:W2:Y:S04]  /*62a0*/  LDL.LU R117, [R1] ;  /* 0x0000000001757983 */ /* 0x001ea80000300800 */
[----:B------:R0:W-:Y:S04]  /*62b0*/  STG.E desc[UR14][R2.64+0x100], R86 ;  /* 0x0001005602007986 */ /* 0x0001e8000c10190e */
[----:B-1----:R-:W2:Y:S04]  /*62c0*/  LDL.LU R98, [R1+0x2cc] ;  /* 0x0002cc0001627983 */ /* 0x002ea80000300800 */
[----:B------:R1:W-:Y:S04]  /*62d0*/  STG.E desc[UR14][R2.64+0x180], R114 ;  /* 0x0001807202007986 */ /* 0x0003e8000c10190e */
[----:B-----5:R-:W-:Y:S04]  /*62e0*/  STG.E desc[UR14][R2.64+0x200], R115 ;  /* 0x0002007302007986 */ /* 0x020fe8000c10190e */
        /* <DEDUP_REMOVED lines=8> */
[----:B------:R-:W-:Y:S04]  /*6370*/  STG.E desc[UR14][R20.64+0x300], R33 ;  /* 0x0003002114007986 */ /* 0x000fe8000c10190e */
[----:B------:R-:W-:Y:S04]  /*6380*/  STG.E desc[UR14][R20.64+0x380], R53 ;  /* 0x0003803514007986 */ /* 0x000fe8000c10190e */
[----:B------:R-:W0:Y:S04]  /*6390*/  LDSM.16.M88.4 R60, [R0+UR7+0x800] ;  /* 0x00080007003c783b */ /* 0x000e280008000200 */
[----:B------:R1:W-:Y:S04]  /*63a0*/  STG.E desc[UR14][R20.64+0x180], R96 ;  /* 0x0001806014007986 */ /* 0x0003e8000c10190e */
[----:B---3--:R3:W-:Y:S04]  /*63b0*/  STG.E desc[UR14][R20.64+0x200], R84 ;  /* 0x0002005414007986 */ /* 0x0087e8000c10190e */
[----:B-1----:R-:W5:Y:S04]  /*63c0*/  LDL.LU R96, [R1+0x184] ;  /* 0x0001840001607983 */ /* 0x002f680000300800 */
[----:B----4-:R1:W-:Y:S04]  /*63d0*/  STG.E desc[UR14][R20.64+0x280], R51 ;  /* 0x0002803314007986 */ /* 0x0103e8000c10190e */
[----:B---3--:R-:W3:Y:S04]  /*63e0*/  LDL.LU R84, [R1+0x104] ;  /* 0x0001040001547983 */ /* 0x008ee80000300800 */
[----:B------:R4:W-:Y:S04]  /*63f0*/  STG.E desc[UR14][R22.64], R120 ;  /* 0x0000007816007986 */ /* 0x0009e8000c10190e */
[----:B-1----:R-:W3:Y:S04]  /*6400*/  LDL.LU R51, [R1+0x4] ;  /* 0x0000040001337983 */ /* 0x002ee80000300800 */
[----:B--2---:R1:W-:Y:S04]  /*6410*/  STG.E desc[UR14][R22.64+0x80], R121 ;  /* 0x0000807916007986 */ /* 0x0043e8000c10190e */
[----:B----4-:R-:W2:Y:S04]  /*6420*/  LDL.LU R120, [R1+0x2d0] ;  /* 0x0002d00001787983 */ /* 0x010ea80000300800 */
[----:B------:R4:W-:Y:S04]  /*6430*/  STG.E desc[UR14][R22.64+0x100], R31 ;  /* 0x0001001f16007986 */ /* 0x0009e8000c10190e */
[----:B-1----:R-:W2:Y:S04]  /*6440*/  LDL.LU R121, [R1+0x258] ;  /* 0x0002580001797983 */ /* 0x002ea80000300800 */
[----:B------:R1:W-:Y:S04]  /*6450*/  STG.E desc[UR14][R22.64+0x180], R91 ;  /* 0x0001805b16007986 */ /* 0x0003e8000c10190e */
[----:B----4-:R-:W4:Y:S04]  /*6460*/  LDL.LU R31, [R1+0x208] ;  /* 0x00020800011f7983 */ /* 0x010f280000300800 */
[----:B------:R0:W-:Y:S04]  /*6470*/  STG.E desc[UR14][R22.64+0x200], R123 ;  /* 0x0002007b16007986 */ /* 0x0001e8000c10190e */
[----:B-1----:R-:W4:Y:S04]  /*6480*/  LDL.LU R91, [R1+0x188] ;  /* 0x00018800015b7983 */ /* 0x002f280000300800 */
[----:B------:R-:W-:Y:S04]  /*6490*/  STG.E desc[UR14][R22.64+0x300], R34 ;  /* 0x0003002216007986 */ /* 0x000fe8000c10190e */
[----:B------:R-:W-:Y:S04]  /*64a0*/  STG.E desc[UR14][R22.64+0x380], R54 ;  /* 0x0003803616007986 */ /* 0x000fe8000c10190e */
[----:B------:R1:W-:Y:S04]  /*64b0*/  STG.E desc[UR14][R22.64+0x280], R50 ;  /* 0x0002803216007986 */ /* 0x0003e8000c10190e */
[----:B0-----:R-:W4:Y:S04]  /*64c0*/  LDL.LU R123, [R1+0x108] ;  /* 0x00010800017b7983 */ /* 0x001f280000300800 */
[----:B------:R0:W-:Y:S04]  /*64d0*/  STG.E desc[UR14][R24.64], R30 ;  /* 0x0000001e18007986 */ /* 0x0001e8000c10190e */
[----:B-1----:R-:W4:Y:S04]  /*64e0*/  LDL.LU R50, [R1+0x8] ;  /* 0x0000080001327983 */ /* 0x002f280000300800 */
        /* <DEDUP_REMOVED lines=8> */
[----:B------:R-:W1:Y:S04]  /*6570*/  LDSM.16.M88.4 R20, [R0+UR7+0xa00] ;  /* 0x000a00070014783b */ /* 0x000e680008000200 */
[----:B0-----:R-:W4:Y:S04]  /*6580*/  LDL.LU R125, [R1+0x10c] ;  /* 0x00010c00017d7983 */ /* 0x001f280000300800 */
[----:B------:R0:W-:Y:S04]  /*6590*/  STG.E desc[UR14][R24.64+0x280], R89 ;  /* 0x0002805918007986 */ /* 0x0001e8000c10190e */
[----:B------:R-:W-:Y:S04]  /*65a0*/  STG.E desc[UR14][R24.64+0x300], R35 ;  /* 0x0003002318007986 */ /* 0x000fe8000c10190e */
[----:B------:R-:W-:Y:S04]  /*65b0*/  STG.E desc[UR14][R24.64+0x380], R55 ;  /* 0x0003803718007986 */ /* 0x000fe8000c10190e */
[----:B0-----:R-:W4:Y:S04]  /*65c0*/  LDL.LU R89, [R1+0xc] ;  /* 0x00000c0001597983 */ /* 0x001f280000300800 */
[----:B------:R-:W4:Y:S04]  /*65d0*/  LDL.LU R115, [R1+0x2f8] ;  /* 0x0002f80001737983 */ /* 0x000f280000300800 */
[----:B------:R-:W4:Y:S04]  /*65e0*/  LDL.LU R97, [R1+0x280] ;  /* 0x0002800001617983 */ /* 0x000f280000300800 */
[----:B------:R-:W4:Y:S04]  /*65f0*/  LDL.LU R85, [R1+0x1f0] ;  /* 0x0001f00001557983 */ /* 0x000f280000300800 */
[----:B------:R-:W4:Y:S04]  /*6600*/  LDL.LU R112, [R1+0x170] ;  /* 0x0001700001707983 */ /* 0x000f280000300800 */
[----:B------:R-:W-:Y:S04]  /*6610*/  STG.E desc[UR14][R26.64], R118 ;  /* 0x000000761a007986 */ /* 0x000fe8000c10190e */
[----:B------:R-:W-:Y:S04]  /*6620*/  STG.E desc[UR14][R26.64+0x80], R119 ;  /* 0x000080771a007986 */ /* 0x000fe8000c10190e */
[----:B------:R-:W-:Y:S04]  /*6630*/  STG.E desc[UR14][R26.64+0x100], R99 ;  /* 0x000100631a007986 */ /* 0x000fe8000c10190e */
[----:B------:R-:W-:Y:S04]  /*6640*/  STG.E desc[UR14][R26.64+0x180], R87 ;  /* 0x000180571a007986 */ /* 0x000fe8000c10190e */
[----:B------:R-:W-:Y:S04]  /*6650*/  STG.E desc[UR14][R26.64+0x200], R116 ;  /* 0x000200741a007986 */ /* 0x000fe8000c10190e */
[----:B------:R-:W-:Y:S04]  /*6660*/  STG.E desc[UR14][R26.64+0x280], R117 ;  /* 0x000280751a007986 */ /* 0x000fe8000c10190e */
[----:B------:R-:W-:Y:S04]  /*6670*/  STG.E desc[UR14][R26.64+0x300], R16 ;  /* 0x000300101a007986 */ /* 0x000fe8000c10190e */
[----:B------:R-:W-:Y:S04]  /*6680*/  STG.E desc[UR14][R26.64+0x380], R60 ;  /* 0x0003803c1a007986 */ /* 0x000fe8000c10190e */
[----:B------:R-:W4:Y:S04]  /*6690*/  LDL.LU R113, [R1+0x60] ;  /* 0x0000600001717983 */ /* 0x000f280000300800 */
[----:B------:R-:W-:Y:S04]  /*66a0*/  STG.E desc[UR14][R28.64], R98 ;  /* 0x000000621c007986 */ /* 0x000fe8000c10190e */
[----:B-----5:R-:W-:Y:S04]  /*66b0*/  STG.E desc[UR14][R28.64+0x80], R86 ;  /* 0x000080561c007986 */ /* 0x020fe8000c10190e */
[----:B------:R-:W-:Y:S04]  /*66c0*/  STG.E desc[UR14][R28.64+0x100], R114 ;  /* 0x000100721c007986 */ /* 0x000fe8000c10190e */
[----:B------:R-:W-:Y:S04]  /*66d0*/  STG.E desc[UR14][R28.64+0x300], R17 ;  /* 0x000300111c007986 */ /* 0x000fe8000c10190e */
[----:B------:R-:W-:Y:S04]  /*66e0*/  STG.E desc[UR14][R28.64+0x380], R61 ;  /* 0x0003803d1c007986 */ /* 0x000fe8000c10190e */
[----:B------:R-:W0:Y:S04]  /*66f0*/  LDSM.16.M88.4 R24, [R0+UR7+0xc00] ;  /* 0x000c00070018783b */ /* 0x000e280008000200 */
[----:B------:R5:W-:Y:S04]  /*6700*/  STG.E desc[UR14][R28.64+0x180], R96 ;  /* 0x000180601c007986 */ /* 0x000be8000c10190e */
[----:B---3--:R3:W-:Y:S04]  /*6710*/  STG.E desc[UR14][R28.64+0x200], R84 ;  /* 0x000200541c007986 */ /* 0x0087e8000c10190e */
[----:B-----5:R-:W5:Y:S04]  /*6720*/  LDL.LU R96, [R1+0x2fc] ;  /* 0x0002fc0001607983 */ /* 0x020f680000300800 */
[----:B------:R0:W-:Y:S04]  /*6730*/  STG.E desc[UR14][R28.64+0x280], R51 ;  /* 0x000280331c007986 */ /* 0x0001e8000c10190e */
[----:B---3--:R-:W3:Y:S04]  /*6740*/  LDL.LU R84, [R1+0x284] ;  /* 0x0002840001547983 */ /* 0x008ee80000300800 */
[----:B--2---:R2:W-:Y:S04]  /*6750*/  STG.E desc[UR14][R36.64], R120 ;  /* 0x0000007824007986 */ /* 0x0045e8000c10190e */
[----:B0-----:R-:W3:Y:S04]  /*6760*/  LDL.LU R51, [R1+0x1f4] ;  /* 0x0001f40001337983 */ /* 0x001ee80000300800 */
[----:B------:R0:W-:Y:S04]  /*6770*/  STG.E desc[UR14][R36.64+0x80], R121 ;  /* 0x0000807924007986 */ /* 0x0001e8000c10190e */
[----:B--2---:R-:W2:Y:S04]  /*6780*/  LDL.LU R120, [R1+0x174] ;  /* 0x0001740001787983 */ /* 0x004ea80000300800 */
[----:B----4-:R4:W-:Y:S04]  /*6790*/  STG.E desc[UR14][R36.64+0x100], R31 ;  /* 0x0001001f24007986 */ /* 0x0109e8000c10190e */
[----:B0-----:R-:W2:Y:S04]  /*67a0*/  LDL.LU R121, [R1+0x64] ;  /* 0x0000640001797983 */ /* 0x001ea80000300800 */
[----:B------:R0:W-:Y:S04]  /*67b0*/  STG.E desc[UR14][R36.64+0x180], R91 ;  /* 0x0001805b24007986 */ /* 0x0001e8000c10190e */
[----:B----4-:R-:W4:Y:S04]  /*67c0*/  LDL.LU R31, [R1+0x300] ;  /* 0x00030000011f7983 */ /* 0x010f280000300800 */
[----:B------:R-:W-:Y:S04]  /*67d0*/  STG.E desc[UR14][R36.64+0x300], R18 ;  /* 0x0003001224007986 */ /* 0x000fe8000c10190e */
[----:B0-----:R-:W4:Y:S04]  /*67e0*/  LDL.LU R91, [R1+0x288] ;  /* 0x00028800015b7983 */ /* 0x001f280000300800 */
[----:B------:R0:W-:Y:S04]  /*67f0*/  STG.E desc[UR14][R36.64+0x200], R123 ;  /* 0x0002007b24007986 */ /* 0x0001e8000c10190e */
        /* <DEDUP_REMOVED lines=27> */
[----:B------:R0:W-:Y:S04]  /*69b0*/  STG.E desc[UR14][R40.64+0x200], R113 ;  /* 0x0002007128007986 */ /* 0x0001e8000c10190e */
[----:B------:R-:W-:Y:S04]  /*69c0*/  STG.E desc[UR14][R40.64+0x300], R12 ;  /* 0x0003000c28007986 */ /* 0x000fe8000c10190e */
[----:B------:R-:W-:Y:S04]  /*69d0*/  STG.E desc[UR14][R40.64+0x380], R20 ;  /* 0x0003801428007986 */ /* 0x000fe8000c10190e */
[----:B------:R-:W4:Y:S04]  /*69e0*/  LDL.LU R114, [R1+0x50] ;  /* 0x0000500001727983 */ /* 0x000f280000300800 */
[----:B0-----:R-:W4:Y:S04]  /*69f0*/  LDL.LU R113, [R1+0x2ec] ;  /* 0x0002ec0001717983 */ /* 0x001f280000300800 */
[----:B------:R-:W-:Y:S04]  /*6a00*/  STG.E desc[UR14][R42.64+0x280], R77 ;  /* 0x0002804d2a007986 */ /* 0x000fe8000c10190e */
[----:B------:R-:W-:Y:S04]  /*6a10*/  STG.E desc[UR14][R42.64+0x300], R13 ;  /* 0x0003000d2a007986 */ /* 0x000fe8000c10190e */
[----:B------:R-:W-:Y:S04]  /*6a20*/  STG.E desc[UR14][R42.64+0x380], R21 ;  /* 0x000380152a007986 */ /* 0x000fe8000c10190e */
[----:B------:R-:W0:Y:S04]  /*6a30*/  LDSM.16.M88.4 R16, [R0+UR7+0xe00] ;  /* 0x000e00070010783b */ /* 0x000e280008000200 */
[----:B-----5:R1:W-:Y:S04]  /*6a40*/  STG.E desc[UR14][R42.64], R96 ;  /* 0x000000602a007986 */ /* 0x0203e8000c10190e */
[----:B---3--:R3:W-:Y:S04]  /*6a50*/  STG.E desc[UR14][R42.64+0x80], R84 ;  /* 0x000080542a007986 */ /* 0x0087e8000c10190e */
[----:B-1----:R-:W5:Y:S04]  /*6a60*/  LDL.LU R96, [R1+0x274] ;  /* 0x0002740001607983 */ /* 0x002f680000300800 */
[----:B------:R1:W-:Y:S04]  /*6a70*/  STG.E desc[UR14][R42.64+0x100], R51 ;  /* 0x000100332a007986 */ /* 0x0003e8000c10190e */
[----:B---3--:R-:W3:Y:S04]  /*6a80*/  LDL.LU R84, [R1+0x1e4] ;  /* 0x0001e40001547983 */ /* 0x008ee80000300800 */
[----:B--2---:R2:W-:Y:S04]  /*6a90*/  STG.E desc[UR14][R42.64+0x180], R120 ;  /* 0x000180782a007986 */ /* 0x0045e8000c10190e */
[----:B-1----:R-:W3:Y:S04]  /*6aa0*/  LDL.LU R51, [R1+0x164] ;  /* 0x0001640001337983 */ /* 0x002ee80000300800 */
[----:B------:R1:W-:Y:S04]  /*6ab0*/  STG.E desc[UR14][R42.64+0x200], R121 ;  /* 0x000200792a007986 */ /* 0x0003e8000c10190e */
[----:B--2---:R-:W2:Y:S04]  /*6ac0*/  LDL.LU R120, [R1+0x54] ;  /* 0x0000540001787983 */ /* 0x004ea80000300800 */
[----:B----4-:R4:W-:Y:S04]  /*6ad0*/  STG.E desc[UR14][R44.64], R31 ;  /* 0x0000001f2c007986 */ /* 0x0109e8000c10190e */
[----:B-1----:R-:W2:Y:S04]  /*6ae0*/  LDL.LU R121, [R1+0x2f0] ;  /* 0x0002f00001797983 */ /* 0x002ea80000300800 */
[----:B------:R1:W-:Y:S04]  /*6af0*/  STG.E desc[UR14][R44.64+0x80], R91 ;  /* 0x0000805b2c007986 */ /* 0x0003e8000c10190e */
[----:B----4-:R-:W4:Y:S04]  /*6b00*/  LDL.LU R31, [R1+0x278] ;  /* 0x00027800011f7983 */ /* 0x010f280000300800 */
[----:B------:R-:W-:Y:S04]  /*6b10*/  STG.E desc[UR14][R44.64+0x280], R78 ;  /* 0x0002804e2c007986 */ /* 0x000fe8000c10190e */
[----:B-1----:R-:W4:Y:S04]  /*6b20*/  LDL.LU R91, [R1+0x1e8] ;  /* 0x0001e800015b7983 */ /* 0x002f280000300800 */
[----:B------:R1:W-:Y:S04]  /*6b30*/  STG.E desc[UR14][R44.64+0x100], R123 ;  /* 0x0001007b2c007986 */ /* 0x0003e8000c10190e */
[----:B------:R-:W-:Y:S04]  /*6b40*/  STG.E desc[UR14][R44.64+0x300], R14 ;  /* 0x0003000e2c007986 */ /* 0x000fe8000c10190e */
[----:B------:R0:W-:Y:S04]  /*6b50*/  STG.E desc[UR14][R44.64+0x180], R50 ;  /* 0x000180322c007986 */ /* 0x0001e8000c10190e */
[----:B-1----:R-:W4:Y:S04]  /*6b60*/  LDL.LU R123, [R1+0x168] ;  /* 0x00016800017b7983 */ /* 0x002f280000300800 */
[----:B------:R1:W-:Y:S04]  /*6b70*/  STG.E desc[UR14][R44.64+0x200], R30 ;  /* 0x0002001e2c007986 */ /* 0x0003e8000c10190e */
[----:B------:R-:W-:Y:S04]  /*6b80*/  STG.E desc[UR14][R44.64+0x380], R22 ;  /* 0x000380162c007986 */ /* 0x000fe8000c10190e */
        /* <DEDUP_REMOVED lines=9> */
[----:B-1----:R-:W4:Y:S04]  /*6c20*/  LDL.LU R125, [R1+0x5c] ;  /* 0x00005c00017d7983 */ /* 0x002f280000300800 */
[----:B------:R0:W-:Y:S04]  /*6c30*/  STG.E desc[UR14][R46.64+0x200], R89 ;  /* 0x000200592e007986 */ /* 0x0001e8000c10190e */
        /* <DEDUP_REMOVED lines=10> */
[----:B------:R-:W4:Y:S04]  /*6ce0*/  LDL.LU R97, [R1+0x260] ;  /* 0x0002600001617983 */ /* 0x000f280000300800 */
[----:B------:R-:W-:Y:S04]  /*6cf0*/  STG.E desc[UR14][R48.64+0x200], R114 ;  /* 0x0002007230007986 */ /* 0x000fe8000c10190e */
[----:B------:R-:W-:Y:S04]  /*6d00*/  STG.E desc[UR14][R48.64+0x380], R24 ;  /* 0x0003801830007986 */ /* 0x000fe8000c10190e */
[----:B------:R1:W-:Y:S04]  /*6d10*/  STG.E desc[UR14][R56.64], R113 ;  /* 0x0000007138007986 */ /* 0x0003e8000c10190e */
[----:B------:R-:W-:Y:S04]  /*6d20*/  STG.E desc[UR14][R56.64+0x280], R73 ;  /* 0x0002804938007986 */ /* 0x000fe8000c10190e */
[----:B------:R-:W-:Y:S04]  /*6d30*/  STG.E desc[UR14][R56.64+0x300], R9 ;  /* 0x0003000938007986 */ /* 0x000fe8000c10190e */
[----:B------:R-:W-:Y:S04]  /*6d40*/  STG.E desc[UR14][R56.64+0x380], R25 ;  /* 0x0003801938007986 */ /* 0x000fe8000c10190e */
[----:B------:R-:W4:Y:S04]  /*6d50*/  LDL.LU R85, [R1+0x1d0] ;  /* 0x0001d00001557983 */ /* 0x000f280000300800 */
[----:B------:R-:W4:Y:S04]  /*6d60*/  LDL.LU R112, [R1+0x150] ;  /* 0x0001500001707983 */ /* 0x000f280000300800 */
[----:B0-----:R-:W4:Y:S04]  /*6d70*/  LDL.LU R89, [R1+0x40] ;  /* 0x0000400001597983 */ /* 0x001f280000300800 */
[----:B-1----:R-:W4:Y:S04]  /*6d80*/  LDL.LU R113, [R1+0x2dc] ;  /* 0x0002dc0001717983 */ /* 0x002f280000300800 */
[----:B-----5:R0:W-:Y:S04]  /*6d90*/  STG.E desc[UR14][R56.64+0x80], R96 ;  /* 0x0000806038007986 */ /* 0x0201e8000c10190e */
[----:B---3--:R1:W-:Y:S04]  /*6da0*/  STG.E desc[UR14][R56.64+0x100], R84 ;  /* 0x0001005438007986 */ /* 0x0083e8000c10190e */
[----:B0-----:R-:W3:Y:S04]  /*6db0*/  LDL.LU R96, [R1+0x264] ;  /* 0x0002640001607983 */ /* 0x001ee80000300800 */
[----:B------:R0:W-:Y:S04]  /*6dc0*/  STG.E desc[UR14][R56.64+0x180], R51 ;  /* 0x0001803338007986 */ /* 0x0001e8000c10190e */
[----:B-1----:R-:W5:Y:S04]  /*6dd0*/  LDL.LU R84, [R1+0x1d4] ;  /* 0x0001d40001547983 */ /* 0x002f680000300800 */
[----:B--2---:R1:W-:Y:S04]  /*6de0*/  STG.E desc[UR14][R56.64+0x200], R120 ;  /* 0x0002007838007986 */ /* 0x0043e8000c10190e */
[----:B------:R-:W-:Y:S04]  /*6df0*/  STG.E desc[UR14][R58.64+0x280], R74 ;  /* 0x0002804a3a007986 */ /* 0x000fe8000c10190e */
[----:B------:R2:W-:Y:S04]  /*6e00*/  STG.E desc[UR14][R58.64], R121 ;  /* 0x000000793a007986 */ /* 0x0005e8000c10190e */
[----:B------:R-:W-:Y:S04]  /*6e10*/  STG.E desc[UR14][R58.64+0x300], R10 ;  /* 0x0003000a3a007986 */ /* 0x000fe8000c10190e */
[----:B----4-:R4:W-:Y:S04]  /*6e20*/  STG.E desc[UR14][R58.64+0x80], R31 ;  /* 0x0000801f3a007986 */ /* 0x0109e8000c10190e */
[----:B------:R-:W-:Y:S04]  /*6e30*/  STG.E desc[UR14][R58.64+0x380], R26 ;  /* 0x0003801a3a007986 */ /* 0x000fe8000c10190e */
[----:B------:R2:W-:Y:S04]  /*6e40*/  STG.E desc[UR14][R58.64+0x100], R91 ;  /* 0x0001005b3a007986 */ /* 0x0005e8000c10190e */
[----:B0-----:R-:W5:Y:S04]  /*6e50*/  LDL.LU R51, [R1+0x154] ;  /* 0x0001540001337983 */ /* 0x001f680000300800 */
[----:B-1----:R-:W5:Y:S04]  /*6e60*/  LDL.LU R120, [R1+0x44] ;  /* 0x0000440001787983 */ /* 0x002f680000300800 */
[----:B--2---:R-:W2:Y:S04]  /*6e70*/  LDL.LU R121, [R1+0x2e0] ;  /* 0x0002e00001797983 */ /* 0x004ea80000300800 */
[----:B------:R-:W-:Y:S04]  /*6e80*/  STG.E desc[UR14][R58.64+0x180], R123 ;  /* 0x0001807b3a007986 */ /* 0x000fe8000c10190e */
[----:B----4-:R-:W4:Y:S04]  /*6e90*/  LDL.LU R31, [R1+0x268] ;  /* 0x00026800011f7983 */ /* 0x010f280000300800 */
[----:B------:R-:W4:Y:S04]  /*6ea0*/  LDL.LU R91, [R1+0x1d8] ;  /* 0x0001d800015b7983 */ /* 0x000f280000300800 */
[----:B------:R-:W-:Y:S04]  /*6eb0*/  STG.E desc[UR14][R58.64+0x200], R50 ;  /* 0x000200323a007986 */ /* 0x000fe8000c10190e */
[----:B------:R0:W-:Y:S02]  /*6ec0*/  STG.E desc[UR14][R64.64+0x200], R125 ;  /* 0x0002007d40007986 */ /* 0x0001e4000c10190e */
[----:B0-----:R-:W0:Y:S02]  /*6ed0*/  S2R R125, SR_TID.X ;  /* 0x00000000007d7919 */ /* 0x001e240000002100 */
[----:B------:R1:W-:Y:S04]  /*6ee0*/  STG.E desc[UR14][R64.64+0x180], R103 ;  /* 0x0001806740007986 */ /* 0x0003e8000c10190e */
[----:B------:R1:W-:Y:S04]  /*6ef0*/  STG.E desc[UR14][R64.64], R30 ;  /* 0x0000001e40007986 */ /* 0x0003e8000c10190e */
[----:B------:R0:W-:Y:S04]  /*6f00*/  STG.E desc[UR14][R64.64+0x80], R90 ;  /* 0x0000805a40007986 */ /* 0x0001e8000c10190e */
[----:B-1----:R-:W4:Y:S04]  /*6f10*/  LDL.LU R103, [R1+0x158] ;  /* 0x0001580001677983 */ /* 0x002f280000300800 */
[----:B------:R-:W4:Y:S04]  /*6f20*/  LDL.LU R123, [R1+0x48] ;  /* 0x00004800017b7983 */ /* 0x000f280000300800 */
[----:B------:R-:W4:Y:S04]  /*6f30*/  LDL.LU R50, [R1+0x2e4] ;  /* 0x0002e40001327983 */ /* 0x000f280000300800 */
[----:B------:R-:W4:Y:S01]  /*6f40*/  LDL.LU R30, [R1+0x26c] ;  /* 0x00026c00011e7983 */ /* 0x000f220000300800 */
[----:B0-----:R-:W-:-:S03]  /*6f50*/  SHF.R.U32.HI R125, RZ, 0x5, R125 ;  /* 0x00000005ff7d7819 */ /* 0x001fc6000001167d */
[----:B------:R0:W-:Y:S01]  /*6f60*/  STG.E desc[UR14][R64.64+0x100], R122 ;  /* 0x0001007a40007986 */ /* 0x0001e2000c10190e */
[----:B------:R-:W-:-:S03]  /*6f70*/  SGXT.U32 R125, R125, 0x3 ;  /* 0x000000037d7d781a */ /* 0x000fc60000000000 */
[----:B------:R-:W4:Y:S01]  /*6f80*/  LDL.LU R90, [R1+0x1dc] ;  /* 0x0001dc00015a7983 */ /* 0x000f220000300800 */
[----:B------:R-:W-:-:S05]  /*6f90*/  LOP3.LUT R125, R125, 0xe8, RZ, 0xfc, !PT ;  /* 0x000000e87d7d7812 */ /* 0x000fca00078efcff */
[----:B------:R-:W-:Y:S01]  /*6fa0*/  IMAD.SHL.U32 R0, R125, 0x100, RZ ;  /* 0x000001007d007824 */ /* 0x000fe200078e00ff */
[----:B0-----:R-:W4:Y:S04]  /*6fb0*/  LDL.LU R122, [R1+0x15c] ;  /* 0x00015c00017a7983 */ /* 0x001f280000300800 */
[----:B------:R-:W4:Y:S01]  /*6fc0*/  LDL.LU R125, [R1+0x4c] ;  /* 0x00004c00017d7983 */ /* 0x000f220000300800 */
[----:B------:R-:W-:Y:S01]  /*6fd0*/  LEA.HI.X R0, R0, UR5, RZ, 0x2, P0 ;  /* 0x0000000500007c11 */ /* 0x000fe200080f14ff */
[----:B------:R-:W-:Y:S02]  /*6fe0*/  IMAD.SHL.U32 R124, R124, 0x100, RZ ;  /* 0x000001007c7c7824 */ /* 0x000fe400078e00ff */
[----:B------:R-:W-:Y:S04]  /*6ff0*/  STG.E desc[UR14][R64.64+0x280], R75 ;  /* 0x0002804b40007986 */ /* 0x000fe8000c10190e */
[----:B------:R-:W-:Y:S01]  /*7000*/  STG.E desc[UR14][R64.64+0x300], R11 ;  /* 0x0003000b40007986 */ /* 0x000fe2000c10190e */
[----:B------:R-:W-:-:S03]  /*7010*/  LEA.HI.X R124, R124, UR9, RZ, 0x2, P2 ;  /* 0x000000097c7c7c11 */ /* 0x000fc600090f14ff */
[----:B------:R-:W-:Y:S04]  /*7020*/  STG.E desc[UR14][R64.64+0x380], R27 ;  /* 0x0003801b40007986 */ /* 0x000fe8000c10190e */
[----:B------:R0:W-:Y:S04]  /*7030*/  STG.E desc[UR14][R66.64+0x200], R89 ;  /* 0x0002005942007986 */ /* 0x0001e8000c10190e */
[----:B------:R-:W-:Y:S01]  /*7040*/  STG.E desc[UR14][R66.64], R115 ;  /* 0x0000007342007986 */ /* 0x000fe2000c10190e */
[----:B0-----:R-:W-:Y:S02]  /*7050*/  IMAD.X R89, RZ, RZ, R0, P6 ;  /* 0x000000ffff597224 */ /* 0x001fe400030e0600 */
[----:B------:R-:W-:-:S02]  /*7060*/  IMAD.SHL.U32 R0, R101, 0x100, RZ ;  /* 0x0000010065007824 */ /* 0x000fc400078e00ff */
[----:B------:R-:W-:Y:S01]  /*7070*/  IMAD.X R101, RZ, RZ, R124, P5 ;  /* 0x000000ffff657224 */ /* 0x000fe200028e067c */
[----:B------:R-:W-:Y:S02]  /*7080*/  STG.E desc[UR14][R66.64+0x80], R97 ;  /* 0x0000806142007986 */ /* 0x000fe4000c10190e */
[----:B------:R-:W-:Y:S02]  /*7090*/  LEA.HI.X R0, R0, UR11, RZ, 0x2, P4 ;  /* 0x0000000b00007c11 */ /* 0x000fe4000a0f14ff */
        /* <DEDUP_REMOVED lines=9> */
[----:B---3--:R-:W-:Y:S04]  /*7130*/  STG.E desc[UR14][R88.64+0x80], R96 ;  /* 0x0000806058007986 */ /* 0x008fe8000c10190e */
[----:B-----5:R-:W-:Y:S04]  /*7140*/  STG.E desc[UR14][R88.64+0x100], R84 ;  /* 0x0001005458007986 */ /* 0x020fe8000c10190e */
[----:B------:R-:W-:Y:S04]  /*7150*/  STG.E desc[UR14][R88.64+0x180], R51 ;  /* 0x0001803358007986 */ /* 0x000fe8000c10190e */
[----:B------:R-:W-:Y:S04]  /*7160*/  STG.E desc[UR14][R88.64+0x200], R120 ;  /* 0x0002007858007986 */ /* 0x000fe8000c10190e */
[----:B--2---:R-:W-:Y:S04]  /*7170*/  STG.E desc[UR14][R100.64], R121 ;  /* 0x0000007964007986 */ /* 0x004fe8000c10190e */
[----:B------:R-:W-:Y:S04]  /*7180*/  STG.E desc[UR14][R100.64+0x280], R70 ;  /* 0x0002804664007986 */ /* 0x000fe8000c10190e */
[----:B----4-:R-:W-:Y:S04]  /*7190*/  STG.E desc[UR14][R100.64+0x80], R31 ;  /* 0x0000801f64007986 */ /* 0x010fe8000c10190e */
[----:B------:R-:W-:Y:S04]  /*71a0*/  STG.E desc[UR14][R100.64+0x100], R91 ;  /* 0x0001005b64007986 */ /* 0x000fe8000c10190e */
[----:B------:R-:W-:Y:S04]  /*71b0*/  STG.E desc[UR14][R100.64+0x300], R6 ;  /* 0x0003000664007986 */ /* 0x000fe8000c10190e */
[----:B------:R-:W-:Y:S04]  /*71c0*/  STG.E desc[UR14][R100.64+0x380], R18 ;  /* 0x0003801264007986 */ /* 0x000fe8000c10190e */
[----:B------:R0:W-:Y:S04]  /*71d0*/  STG.E desc[UR14][R100.64+0x180], R103 ;  /* 0x0001806764007986 */ /* 0x0001e8000c10190e */
[----:B------:R1:W-:Y:S01]  /*71e0*/  STG.E desc[UR14][R100.64+0x200], R123 ;  /* 0x0002007b64007986 */ /* 0x0003e2000c10190e */
[----:B0-----:R-:W-:-:S05]  /*71f0*/  IMAD.X R103, RZ, RZ, R0, P3 ;  /* 0x000000ffff677224 */ /* 0x001fca00018e0600 */
[----:B------:R1:W-:Y:S04]  /*7200*/  STG.E desc[UR14][R102.64], R50 ;  /* 0x0000003266007986 */ /* 0x0003e8000c10190e */
[----:B------:R1:W-:Y:S04]  /*7210*/  STG.E desc[UR14][R102.64+0x80], R30 ;  /* 0x0000801e66007986 */ /* 0x0003e8000c10190e */
[----:B------:R1:W-:Y:S04]  /*7220*/  STG.E desc[UR14][R102.64+0x100], R90 ;  /* 0x0001005a66007986 */ /* 0x0003e8000c10190e */
[----:B------:R1:W-:Y:S04]  /*7230*/  STG.E desc[UR14][R102.64+0x280], R71 ;  /* 0x0002804766007986 */ /* 0x0003e8000c10190e */
[----:B------:R1:W-:Y:S04]  /*7240*/  STG.E desc[UR14][R102.64+0x180], R122 ;  /* 0x0001807a66007986 */ /* 0x0003e8000c10190e */
[----:B------:R1:W-:Y:S04]  /*7250*/  STG.E desc[UR14][R102.64+0x200], R125 ;  /* 0x0002007d66007986 */ /* 0x0003e8000c10190e */
[----:B------:R1:W-:Y:S04]  /*7260*/  STG.E desc[UR14][R102.64+0x300], R7 ;  /* 0x0003000766007986 */ /* 0x0003e8000c10190e */
[----:B------:R1:W-:Y:S01]  /*7270*/  STG.E desc[UR14][R102.64+0x380], R19 ;  /* 0x0003801366007986 */ /* 0x0003e2000c10190e */
[----:B------:R-:W-:Y:S06]  /*7280*/  BAR.SYNC.DEFER_BLOCKING 0x0 ;  /* 0x0000000000007b1d */ /* 0x000fec0000010000 */
[----:B------:R-:W-:Y:S05]  /*7290*/  @P1 BRA `(.L_x_8) ;  /* 0x00000000009c1947 */ /* 0x000fea0003800000 */
[----:B------:R-:W-:Y:S01]  /*72a0*/  NOP ;  /* 0x0000000000007918 */ /* 0x000fe20000000000 */
[----:B------:R-:W-:Y:S01]  /*72b0*/  UMOV UR4, 0x50 ;  /* 0x0000005000047882 */ /* 0x000fe20000000000 */
[----:B------:R-:W-:Y:S01]  /*72c0*/  IMAD.U32 R0, RZ, RZ, UR13 ;  /* 0x0000000dff007e24 */ /* 0x000fe2000f8e00ff */
[----:B------:R-:W-:Y:S01]  /*72d0*/  ULEA UR6, UR6, UR4, 0x18 ;  /* 0x0000000406067291 */ /* 0x000fe2000f8ec0ff */
[----:B------:R-:W-:Y:S02]  /*72e0*/  IMAD.MOV.U32 R3, RZ, RZ, 0xffff ;  /* 0x0000ffffff037424 */ /* 0x000fe400078e00ff */
[----:B-1----:R-:W-:Y:S01]  /*72f0*/  IMAD.MOV.U32 R7, RZ, RZ, 0x1 ;  /* 0x00000001ff077424 */ /* 0x002fe200078e00ff */
[----:B------:R-:W-:-:S04]  /*7300*/  LOP3.LUT R0, R0, 0xffff, RZ, 0xc0, !PT ;  /* 0x0000ffff00007812 */ /* 0x000fc800078ec0ff */
[----:B------:R-:W-:Y:S01]  /*7310*/  SHF.R.U32.HI R0, RZ, 0x5, R0 ;  /* 0x00000005ff007819 */ /* 0x000fe20000011600 */
[----:B------:R-:W0:Y:S04]  /*7320*/  LDS R5, [UR6] ;  /* 0x00000006ff057984 */ /* 0x000e280008000800 */
[----:B------:R-:W-:Y:S01]  /*7330*/  VIADD R2, R0, 0x10 ;  /* 0x0000001000027836 */ /* 0x000fe20000000000 */
[----:B------:R-:W-:-:S04]  /*7340*/  SHF.L.U32 R0, R3, R0, RZ ;  /* 0x0000000003007219 */ /* 0x000fc800000006ff */
[----:B------:R-:W-:-:S04]  /*7350*/  SHF.L.U32 R3, R7, R2, RZ ;  /* 0x0000000207037219 */ /* 0x000fc800000006ff */
[----:B------:R-:W-:-:S04]  /*7360*/  LOP3.LUT R0, R3, R0, RZ, 0xfc, !PT ;  /* 0x0000000003007212 */ /* 0x000fc800078efcff */
[C---:B------:R-:W-:Y:S02]  /*7370*/  LOP3.LUT R2, R0.reuse, 0xffff, RZ, 0xc0, !PT ;  /* 0x0000ffff00027812 */ /* 0x040fe400078ec0ff */
[----:B0-----:R-:W-:-:S04]  /*7380*/  LOP3.LUT R3, R0, 0xffff, R5, 0x80, !PT ;  /* 0x0000ffff00037812 */ /* 0x001fc800078e8005 */
[----:B------:R-:W-:-:S13]  /*7390*/  ISETP.NE.AND P0, PT, R3, R2, PT ;  /* 0x000000020300720c */ /* 0x000fda0003f05270 */
[----:B------:R-:W-:Y:S05]  /*73a0*/  @P0 BRA `(.L_x_9) ;  /* 0x0000000000500947 */ /* 0x000fea0003800000 */
[----:B------:R-:W-:Y:S02]  /*73b0*/  SHF.R.U32.HI R5, RZ, 0x10, R5 ;  /* 0x00000010ff057819 */ /* 0x000fe40000011605 */
[----:B------:R-:W-:-:S04]  /*73c0*/  SHF.R.U32.HI R2, RZ, 0x10, R0 ;  /* 0x00000010ff027819 */ /* 0x000fc80000011600 */
[----:B------:R-:W-:-:S04]  /*73d0*/  LOP3.LUT R5, R5, R2, RZ, 0xc0, !PT ;  /* 0x0000000205057212 */ /* 0x000fc800078ec0ff */
[----:B------:R-:W-:-:S13]  /*73e0*/  ISETP.NE.AND P0, PT, R5, R2, PT ;  /* 0x000000020500720c */ /* 0x000fda0003f05270 */
[----:B------:R-:W-:Y:S05]  /*73f0*/  @P0 BRA `(.L_x_10) ;  /* 0x0000000000300947 */ /* 0x000fea0003800000 */
[----:B------:R-:W-:Y:S01]  /*7400*/  R2UR UR4, R0 ;  /* 0x00000000000472ca */ /* 0x000fe200000e0000 */
[----:B------:R-:W-:Y:S01]  /*7410*/  VOTEU.ANY UR5, UPT, PT ;  /* 0x0000000000057886 */ /* 0x000fe200038e0100 */
[----:B------:R-:W0:Y:S01]  /*7420*/  S2R R0, SR_LANEID ;  /* 0x0000000000007919 */ /* 0x000e220000000000 */
[----:B------:R-:W-:-:S10]  /*7430*/  UFLO.U32 UR5, UR5 ;  /* 0x00000005000572bd */ /* 0x000fd400080e0000 */
[----:B------:R-:W-:-:S06]  /*7440*/  ULOP3.LUT UR4, URZ, UR4, URZ, 0x33, !UPT ;  /* 0x00000004ff047292 */ /* 0x000fcc000f8e33ff */
[----:B------:R-:W-:-:S04]  /*7450*/  IMAD.U32 R2, RZ, RZ, UR4 ;  /* 0x00000004ff027e24 */ /* 0x000fc8000f8e00ff */
[----:B------:R-:W1:Y:S02]  /*7460*/  REDUX UR7, R2 ;  /* 0x00000000020773c4 */ /* 0x000e640000000000 */
[----:B------:R2:W-:Y:S01]  /*7470*/  UTCATOMSWS.AND URZ, UR4 ;  /* 0x0000000400ff79e3 */ /* 0x0005e20008000000 */
[----:B0-----:R-:W-:Y:S01]  /*7480*/  ISETP.EQ.U32.AND P0, PT, R0, UR5, PT ;  /* 0x0000000500007c0c */ /* 0x001fe2000bf02070 */
[----:B-1----:R-:W-:-:S12]  /*7490*/  IMAD.U32 R0, RZ, RZ, UR7 ;  /* 0x00000007ff007e24 */ /* 0x002fd8000f8e00ff */
[----:B------:R2:W-:Y:S01]  /*74a0*/  @P0 ATOMS.AND RZ, [UR6], R0 ;  /* 0x00000000ffff098c */ /* 0x0005e2000a800006 */
[----:B------:R-:W-:Y:S05]  /*74b0*/  BRA `(.L_x_8) ;  /* 0x0000000000147947 */ /* 0x000fea0003800000 */
.L_x_10:
[----:B------:R-:W-:-:S07]  /*74c0*/  MOV R2, 0x74e0 ;  /* 0x000074e000027802 */ /* 0x000fce0000000f00 */
[----:B------:R-:W-:Y:S05]  /*74d0*/  CALL.REL.NOINC `($__internal_0_$__cuda_sm10x_tcgen05_guardrail_trap_col_being_dealloced_not_returned_by_alloc) ;  /* 0x0000000000207944 */ /* 0x000fea0003c00000 */
[----:B------:R-:W-:Y:S05]  /*74e0*/  BRA `(.L_x_8) ;  /* 0x0000000000087947 */ /* 0x000fea0003800000 */
.L_x_9:
[----:B------:R-:W-:-:S07]  /*74f0*/  MOV R2, 0x7510 ;  /* 0x0000751000027802 */ /* 0x000fce0000000f00 */
[----:B------:R-:W-:Y:S05]  /*7500*/  CALL.REL.NOINC `($__internal_2_$__cuda_sm10x_tcgen05_guardrail_trap_unallocated_columns_being_dealloced) ;  /* 0x00000000002c7944 */ /* 0x000fea0003c00000 */
.L_x_8:
[----:B------:R-:W-:Y:S01]  /*7510*/  NOP ;  /* 0x0000000000007918 */ /* 0x000fe20000000000 */
[----:B--2---:R-:W-:Y:S05]  /*7520*/  EXIT ;  /* 0x000000000000794d */ /* 0x004fea0003800000 */
.L_x_7:
[----:B------:R-:W0:Y:S02]  /*7530*/  SYNCS.PHASECHK.TRANS64.TRYWAIT P0, [UR7+0x4000], RZ ;  /* 0x004000ffff0075a7 */ /* 0x000e240008001107 */
[----:B0-----:R-:W-:Y:S05]  /*7540*/  @!P0 BRA `(.L_x_7) ;  /* 0xfffffffc00f88947 */ /* 0x001fea000383ffff */
[----:B------:R-:W-:Y:S05]  /*7550*/  BRA `(.L_x_11) ;  /* 0xffffffa400687947 */ /* 0x000fea000383ffff */
        .weak           $__internal_0_$__cuda_sm10x_tcgen05_guardrail_trap_col_being_dealloced_not_returned_by_alloc
        .type           $__internal_0_$__cuda_sm10x_tcgen05_guardrail_trap_col_being_dealloced_not_returned_by_alloc,@function
        .size           $__internal_0_$__cuda_sm10x_tcgen05_guardrail_trap_col_being_dealloced_not_returned_by_alloc,($__internal_1_$__cuda_sm10x_tcgen05_guardrail_trap_phase_invalid_during_alloc - $__internal_0_$__cuda_sm10x_tcgen05_guardrail_trap_col_being_dealloced_not_returned_by_alloc)
$__internal_0_$__cuda_sm10x_tcgen05_guardrail_trap_col_being_dealloced_not_returned_by_alloc:
[----:B------:R-:W-:Y:S05]  /*7560*/  BPT.TRAP 0x1 ;  /* 0x000000040000795c */ /* 0x000fea0000300000 */
[----:B------:R-:W-:-:S04]  /*7570*/  IMAD.MOV.U32 R3, RZ, RZ, 0x0 ;  /* 0x00000000ff037424 */ /* 0x000fc800078e00ff */
[----:B------:R-:W-:Y:S05]  /*7580*/  RET.REL.NODEC R2 `(gluon_mma) ;  /* 0xffffff88029c7950 */ /* 0x000fea0003c3ffff */
        .weak           $__internal_1_$__cuda_sm10x_tcgen05_guardrail_trap_phase_invalid_during_alloc
        .type           $__internal_1_$__cuda_sm10x_tcgen05_guardrail_trap_phase_invalid_during_alloc,@function
        .size           $__internal_1_$__cuda_sm10x_tcgen05_guardrail_trap_phase_invalid_during_alloc,($__internal_2_$__cuda_sm10x_tcgen05_guardrail_trap_unallocated_columns_being_dealloced - $__internal_1_$__cuda_sm10x_tcgen05_guardrail_trap_phase_invalid_during_alloc)
$__internal_1_$__cuda_sm10x_tcgen05_guardrail_trap_phase_invalid_during_alloc:
[----:B------:R-:W-:Y:S05]  /*7590*/  BPT.TRAP 0x1 ;  /* 0x000000040000795c */ /* 0x000fea0000300000 */
[----:B------:R-:W-:-:S04]  /*75a0*/  IMAD.MOV.U32 R5, RZ, RZ, 0x0 ;  /* 0x00000000ff057424 */ /* 0x000fc800078e00ff */
[----:B------:R-:W-:Y:S05]  /*75b0*/  RET.REL.NODEC R4 `(gluon_mma) ;  /* 0xffffff8804907950 */ /* 0x000fea0003c3ffff */
        .weak           $__internal_2_$__cuda_sm10x_tcgen05_guardrail_trap_unallocated_columns_being_dealloced
        .type           $__internal_2_$__cuda_sm10x_tcgen05_guardrail_trap_unallocated_columns_being_dealloced,@function
        .size           $__internal_2_$__cuda_sm10x_tcgen05_guardrail_trap_unallocated_columns_being_dealloced,(.L_x_15 - $__internal_2_$__cuda_sm10x_tcgen05_guardrail_trap_unallocated_columns_being_dealloced)
$__internal_2_$__cuda_sm10x_tcgen05_guardrail_trap_unallocated_columns_being_dealloced:
[----:B------:R-:W-:Y:S05]  /*75c0*/  BPT.TRAP 0x1 ;  /* 0x000000040000795c */ /* 0x000fea0000300000 */
[----:B------:R-:W-:-:S04]  /*75d0*/  IMAD.MOV.U32 R3, RZ, RZ, 0x0 ;  /* 0x00000000ff037424 */ /* 0x000fc800078e00ff */
[----:B------:R-:W-:Y:S05]  /*75e0*/  RET.REL.NODEC R2 `(gluon_mma) ;  /* 0xffffff8802847950 */ /* 0x000fea0003c3ffff */
.L_x_12:
[----:B------:R-:W-:-:S00]  /*75f0*/  BRA `(.L_x_12) ;  /* 0xfffffffc00fc7947 */ /* 0x000fc0000383ffff */
[----:B------:R-:W-:-:S00]  /*7600*/  NOP ;  /* 0x0000000000007918 */ /* 0x000fc00000000000 */
[----:B------:R-:W-:-:S00]  /*7610*/  NOP ;  /* 0x0000000000007918 */ /* 0x000fc00000000000 */
[----:B------:R-:W-:-:S00]  /*7620*/  NOP ;  /* 0x0000000000007918 */ /* 0x000fc00000000000 */
[----:B------:R-:W-:-:S00]  /*7630*/  NOP ;  /* 0x0000000000007918 */ /* 0x000fc00000000000 */
[----:B------:R-:W-:-:S00]  /*7640*/  NOP ;  /* 0x0000000000007918 */ /* 0x000fc00000000000 */
[----:B------:R-:W-:-:S00]  /*7650*/  NOP ;  /* 0x0000000000007918 */ /* 0x000fc00000000000 */
[----:B------:R-:W-:-:S00]  /*7660*/  NOP ;  /* 0x0000000000007918 */ /* 0x000fc00000000000 */
[----:B------:R-:W-:-:S00]  /*7670*/  NOP ;  /* 0x0000000000007918 */ /* 0x000fc00000000000 */
.L_x_15:


//--------------------- .nv.shared.gluon_mma      --------------------------
	.section	.nv.shared.gluon_mma,"aw",@nobits
	.sectionflags	@""
	.align	16
	.zero		1024


//--------------------- .nv.shared.reserved.0     --------------------------
	.section	.nv.shared.reserved.0,"aw",@nobits
	.align	8
	.weak		__nv_reservedSMEM_offset_0_alias
	.size		__nv_reservedSMEM_offset_0_alias, 0, 64
	.other		__nv_reservedSMEM_offset_0_alias,@"STO_CUDA_RESERVED_SHARED STV_DEFAULT"
__nv_reservedSMEM_offset_0_alias:
	.zero		0
.nv.shared.reserved.0:
	.zero		64
	.weak		__nv_reservedSMEM_allocation_phase
	.type		__nv_reservedSMEM_allocation_phase,@object
	.size		__nv_reservedSMEM_allocation_phase,(.L_0 - __nv_reservedSMEM_allocation_phase)
__nv_reservedSMEM_allocation_phase:
	.zero		1
.L_0:
	.zero		7
	.weak		__nv_reservedSMEM_devtool_atexit_pc
	.type		__nv_reservedSMEM_devtool_atexit_pc,@object
	.size		__nv_reservedSMEM_devtool_atexit_pc,(__nv_reservedSMEM_allocation_mask - __nv_reservedSMEM_devtool_atexit_pc)
__nv_reservedSMEM_devtool_atexit_pc:
	.zero		8
	.weak		__nv_reservedSMEM_allocation_mask
	.type		__nv_reservedSMEM_allocation_mask,@object
	.size		__nv_reservedSMEM_allocation_mask,(.L_2 - __nv_reservedSMEM_allocation_mask)
__nv_reservedSMEM_allocation_mask:
	.zero		4
.L_2:


//--------------------- .nv.constant0.gluon_mma   --------------------------
	.section	.nv.constant0.gluon_mma,"a",@progbits
	.sectionflags	@""
	.align	4
.nv.constant0.gluon_mma:
	.zero		936


//--------------------- SYMBOLS --------------------------

	.type		.nv.reservedSmem.offset0,@object
	.size		.nv.reservedSmem.offset0,0x4
	.type		.nv.reservedSmem.cap,@object
	.size		.nv.reservedSmem.cap,0x4
